//
// Generated by NVIDIA NVVM Compiler
//
// Compiler Build ID: CL-36424714
// Cuda compilation tools, release 13.0, V13.0.88
// Based on NVVM 20.0.0
//

.version 9.0
.target sm_100
.address_size 64

	// .globl	_Z7kernel1I5uint1jEvPT0_yi

.visible .entry _Z7kernel1I5uint1jEvPT0_yi(
	.param .u64 .ptr .align 1 _Z7kernel1I5uint1jEvPT0_yi_param_0,
	.param .u64 _Z7kernel1I5uint1jEvPT0_yi_param_1,
	.param .u32 _Z7kernel1I5uint1jEvPT0_yi_param_2
)
{
	.reg .pred 	%p<10>;
	.reg .b32 	%r<49>;
	.reg .b64 	%rd<12>;

	ld.param.u64 	%rd3, [_Z7kernel1I5uint1jEvPT0_yi_param_0];
	ld.param.u64 	%rd2, [_Z7kernel1I5uint1jEvPT0_yi_param_1];
	ld.param.u32 	%r11, [_Z7kernel1I5uint1jEvPT0_yi_param_2];
	cvta.to.global.u64 	%rd1, %rd3;
	setp.lt.s32 	%p1, %r11, 1;
	@%p1 bra 	$L__BB0_12;
	and.b32  	%r1, %r11, 7;
	setp.lt.u32 	%p2, %r11, 8;
	mov.b32 	%r47, 0;
	@%p2 bra 	$L__BB0_4;
	and.b32  	%r47, %r11, 2147483640;
	mov.b32 	%r45, 0;
$L__BB0_3:
	.pragma "nounroll";
	shl.b32 	%r14, %r45, 2;
	suld.b.1d.b32.trap {%r15}, [%rd2, {%r14}];
	mul.wide.u32 	%rd4, %r45, 4;
	add.s64 	%rd5, %rd1, %rd4;
	st.global.u32 	[%rd5], %r15;
	add.s32 	%r16, %r14, 4;
	suld.b.1d.b32.trap {%r17}, [%rd2, {%r16}];
	st.global.u32 	[%rd5+4], %r17;
	add.s32 	%r18, %r14, 8;
	suld.b.1d.b32.trap {%r19}, [%rd2, {%r18}];
	st.global.u32 	[%rd5+8], %r19;
	add.s32 	%r20, %r14, 12;
	suld.b.1d.b32.trap {%r21}, [%rd2, {%r20}];
	st.global.u32 	[%rd5+12], %r21;
	add.s32 	%r22, %r14, 16;
	suld.b.1d.b32.trap {%r23}, [%rd2, {%r22}];
	st.global.u32 	[%rd5+16], %r23;
	add.s32 	%r24, %r14, 20;
	suld.b.1d.b32.trap {%r25}, [%rd2, {%r24}];
	st.global.u32 	[%rd5+20], %r25;
	add.s32 	%r26, %r14, 24;
	suld.b.1d.b32.trap {%r27}, [%rd2, {%r26}];
	st.global.u32 	[%rd5+24], %r27;
	add.s32 	%r28, %r14, 28;
	suld.b.1d.b32.trap {%r29}, [%rd2, {%r28}];
	st.global.u32 	[%rd5+28], %r29;
	add.s32 	%r45, %r45, 8;
	setp.ne.s32 	%p3, %r45, %r47;
	@%p3 bra 	$L__BB0_3;
$L__BB0_4:
	setp.eq.s32 	%p4, %r1, 0;
	@%p4 bra 	$L__BB0_12;
	and.b32  	%r6, %r11, 3;
	setp.lt.u32 	%p5, %r1, 4;
	@%p5 bra 	$L__BB0_7;
	shl.b32 	%r30, %r47, 2;
	suld.b.1d.b32.trap {%r31}, [%rd2, {%r30}];
	mul.wide.u32 	%rd6, %r47, 4;
	add.s64 	%rd7, %rd1, %rd6;
	st.global.u32 	[%rd7], %r31;
	add.s32 	%r32, %r30, 4;
	suld.b.1d.b32.trap {%r33}, [%rd2, {%r32}];
	st.global.u32 	[%rd7+4], %r33;
	add.s32 	%r34, %r30, 8;
	suld.b.1d.b32.trap {%r35}, [%rd2, {%r34}];
	st.global.u32 	[%rd7+8], %r35;
	add.s32 	%r36, %r30, 12;
	suld.b.1d.b32.trap {%r37}, [%rd2, {%r36}];
	st.global.u32 	[%rd7+12], %r37;
	add.s32 	%r47, %r47, 4;
$L__BB0_7:
	setp.eq.s32 	%p6, %r6, 0;
	@%p6 bra 	$L__BB0_12;
	setp.eq.s32 	%p7, %r6, 1;
	@%p7 bra 	$L__BB0_10;
	shl.b32 	%r38, %r47, 2;
	suld.b.1d.b32.trap {%r39}, [%rd2, {%r38}];
	mul.wide.u32 	%rd8, %r47, 4;
	add.s64 	%rd9, %rd1, %rd8;
	st.global.u32 	[%rd9], %r39;
	add.s32 	%r40, %r38, 4;
	suld.b.1d.b32.trap {%r41}, [%rd2, {%r40}];
	st.global.u32 	[%rd9+4], %r41;
	add.s32 	%r47, %r47, 2;
$L__BB0_10:
	and.b32  	%r42, %r11, 1;
	setp.eq.b32 	%p8, %r42, 1;
	not.pred 	%p9, %p8;
	@%p9 bra 	$L__BB0_12;
	shl.b32 	%r43, %r47, 2;
	suld.b.1d.b32.trap {%r44}, [%rd2, {%r43}];
	mul.wide.u32 	%rd10, %r47, 4;
	add.s64 	%rd11, %rd1, %rd10;
	st.global.u32 	[%rd11], %r44;
$L__BB0_12:
	ret;

}
	// .globl	_Z7kernel1I4int1iEvPT0_yii
.visible .entry _Z7kernel1I4int1iEvPT0_yii(
	.param .u64 .ptr .align 1 _Z7kernel1I4int1iEvPT0_yii_param_0,
	.param .u64 _Z7kernel1I4int1iEvPT0_yii_param_1,
	.param .u32 _Z7kernel1I4int1iEvPT0_yii_param_2,
	.param .u32 _Z7kernel1I4int1iEvPT0_yii_param_3
)
{
	.reg .pred 	%p<10>;
	.reg .b32 	%r<61>;
	.reg .b64 	%rd<27>;

	ld.param.u64 	%rd3, [_Z7kernel1I4int1iEvPT0_yii_param_0];
	ld.param.u64 	%rd2, [_Z7kernel1I4int1iEvPT0_yii_param_1];
	ld.param.u32 	%r16, [_Z7kernel1I4int1iEvPT0_yii_param_2];
	ld.param.u32 	%r17, [_Z7kernel1I4int1iEvPT0_yii_param_3];
	cvta.to.global.u64 	%rd1, %rd3;
	min.s32 	%r18, %r17, %r16;
	setp.lt.s32 	%p1, %r18, 1;
	@%p1 bra 	$L__BB1_14;
	and.b32  	%r1, %r16, 7;
	add.s32 	%r2, %r1, -1;
	and.b32  	%r3, %r16, 3;
	and.b32  	%r4, %r16, 2147483640;
	and.b32  	%r5, %r16, 1;
	mov.b32 	%r56, 0;
$L__BB1_2:
	setp.lt.u32 	%p2, %r16, 8;
	mul.lo.s32 	%r7, %r56, %r16;
	mov.b32 	%r59, 0;
	@%p2 bra 	$L__BB1_5;
	mov.b32 	%r57, 0;
	cvt.u64.u32 	%rd6, %r7;
$L__BB1_4:
	.pragma "nounroll";
	shl.b32 	%r22, %r57, 2;
	suld.b.2d.b32.trap {%r23}, [%rd2, {%r22, %r56}];
	add.s32 	%r24, %r57, %r7;
	mul.wide.u32 	%rd4, %r24, 4;
	add.s64 	%rd5, %rd1, %rd4;
	st.global.u32 	[%rd5], %r23;
	add.s32 	%r25, %r22, 4;
	suld.b.2d.b32.trap {%r26}, [%rd2, {%r25, %r56}];
	cvt.u64.u32 	%rd7, %r57;
	add.s64 	%rd8, %rd7, %rd6;
	shl.b64 	%rd9, %rd8, 2;
	add.s64 	%rd10, %rd1, %rd9;
	st.global.u32 	[%rd10+4], %r26;
	add.s32 	%r27, %r22, 8;
	suld.b.2d.b32.trap {%r28}, [%rd2, {%r27, %r56}];
	st.global.u32 	[%rd10+8], %r28;
	add.s32 	%r29, %r22, 12;
	suld.b.2d.b32.trap {%r30}, [%rd2, {%r29, %r56}];
	st.global.u32 	[%rd10+12], %r30;
	add.s32 	%r31, %r22, 16;
	suld.b.2d.b32.trap {%r32}, [%rd2, {%r31, %r56}];
	st.global.u32 	[%rd10+16], %r32;
	add.s32 	%r33, %r22, 20;
	suld.b.2d.b32.trap {%r34}, [%rd2, {%r33, %r56}];
	st.global.u32 	[%rd10+20], %r34;
	add.s32 	%r35, %r22, 24;
	suld.b.2d.b32.trap {%r36}, [%rd2, {%r35, %r56}];
	st.global.u32 	[%rd10+24], %r36;
	add.s32 	%r37, %r22, 28;
	suld.b.2d.b32.trap {%r38}, [%rd2, {%r37, %r56}];
	st.global.u32 	[%rd10+28], %r38;
	add.s32 	%r57, %r57, 8;
	setp.ne.s32 	%p3, %r57, %r4;
	mov.u32 	%r59, %r4;
	@%p3 bra 	$L__BB1_4;
$L__BB1_5:
	setp.eq.s32 	%p4, %r1, 0;
	@%p4 bra 	$L__BB1_13;
	setp.lt.u32 	%p5, %r2, 3;
	@%p5 bra 	$L__BB1_8;
	shl.b32 	%r39, %r59, 2;
	suld.b.2d.b32.trap {%r40}, [%rd2, {%r39, %r56}];
	add.s32 	%r41, %r59, %r7;
	mul.wide.u32 	%rd11, %r41, 4;
	add.s64 	%rd12, %rd1, %rd11;
	st.global.u32 	[%rd12], %r40;
	add.s32 	%r42, %r39, 4;
	suld.b.2d.b32.trap {%r43}, [%rd2, {%r42, %r56}];
	cvt.u64.u32 	%rd13, %r7;
	cvt.u64.u32 	%rd14, %r59;
	add.s64 	%rd15, %rd14, %rd13;
	shl.b64 	%rd16, %rd15, 2;
	add.s64 	%rd17, %rd1, %rd16;
	st.global.u32 	[%rd17+4], %r43;
	add.s32 	%r44, %r39, 8;
	suld.b.2d.b32.trap {%r45}, [%rd2, {%r44, %r56}];
	st.global.u32 	[%rd17+8], %r45;
	add.s32 	%r46, %r39, 12;
	suld.b.2d.b32.trap {%r47}, [%rd2, {%r46, %r56}];
	st.global.u32 	[%rd17+12], %r47;
	add.s32 	%r59, %r59, 4;
$L__BB1_8:
	setp.eq.s32 	%p6, %r3, 0;
	@%p6 bra 	$L__BB1_13;
	setp.eq.s32 	%p7, %r3, 1;
	@%p7 bra 	$L__BB1_11;
	shl.b32 	%r48, %r59, 2;
	suld.b.2d.b32.trap {%r49}, [%rd2, {%r48, %r56}];
	add.s32 	%r50, %r59, %r7;
	mul.wide.u32 	%rd18, %r50, 4;
	add.s64 	%rd19, %rd1, %rd18;
	st.global.u32 	[%rd19], %r49;
	add.s32 	%r51, %r48, 4;
	suld.b.2d.b32.trap {%r52}, [%rd2, {%r51, %r56}];
	cvt.u64.u32 	%rd20, %r7;
	cvt.u64.u32 	%rd21, %r59;
	add.s64 	%rd22, %rd21, %rd20;
	shl.b64 	%rd23, %rd22, 2;
	add.s64 	%rd24, %rd1, %rd23;
	st.global.u32 	[%rd24+4], %r52;
	add.s32 	%r59, %r59, 2;
$L__BB1_11:
	setp.eq.s32 	%p8, %r5, 0;
	@%p8 bra 	$L__BB1_13;
	shl.b32 	%r53, %r59, 2;
	suld.b.2d.b32.trap {%r54}, [%rd2, {%r53, %r56}];
	add.s32 	%r55, %r59, %r7;
	mul.wide.u32 	%rd25, %r55, 4;
	add.s64 	%rd26, %rd1, %rd25;
	st.global.u32 	[%rd26], %r54;
$L__BB1_13:
	add.s32 	%r56, %r56, 1;
	setp.ne.s32 	%p9, %r56, %r17;
	@%p9 bra 	$L__BB1_2;
$L__BB1_14:
	ret;

}
	// .globl	_Z7kernel1I6short1sEvPT0_yiii
.visible .entry _Z7kernel1I6short1sEvPT0_yiii(
	.param .u64 .ptr .align 1 _Z7kernel1I6short1sEvPT0_yiii_param_0,
	.param .u64 _Z7kernel1I6short1sEvPT0_yiii_param_1,
	.param .u32 _Z7kernel1I6short1sEvPT0_yiii_param_2,
	.param .u32 _Z7kernel1I6short1sEvPT0_yiii_param_3,
	.param .u32 _Z7kernel1I6short1sEvPT0_yiii_param_4
)
{
	.reg .pred 	%p<11>;
	.reg .b16 	%rs<16>;
	.reg .b32 	%r<54>;
	.reg .b64 	%rd<12>;

	ld.param.u64 	%rd3, [_Z7kernel1I6short1sEvPT0_yiii_param_0];
	ld.param.u64 	%rd2, [_Z7kernel1I6short1sEvPT0_yiii_param_1];
	ld.param.u32 	%r19, [_Z7kernel1I6short1sEvPT0_yiii_param_2];
	ld.param.u32 	%r20, [_Z7kernel1I6short1sEvPT0_yiii_param_3];
	ld.param.u32 	%r21, [_Z7kernel1I6short1sEvPT0_yiii_param_4];
	cvta.to.global.u64 	%rd1, %rd3;
	min.s32 	%r22, %r21, %r20;
	min.s32 	%r23, %r22, %r19;
	setp.lt.s32 	%p1, %r23, 1;
	@%p1 bra 	$L__BB2_16;
	and.b32  	%r1, %r19, 7;
	add.s32 	%r2, %r1, -1;
	and.b32  	%r3, %r19, 3;
	and.b32  	%r4, %r19, 2147483640;
	and.b32  	%r5, %r19, 1;
	mov.b32 	%r48, 0;
$L__BB2_2:
	mul.lo.s32 	%r7, %r48, %r20;
	mov.b32 	%r49, 0;
$L__BB2_3:
	setp.lt.u32 	%p2, %r19, 8;
	add.s32 	%r27, %r49, %r7;
	mul.lo.s32 	%r9, %r27, %r19;
	mov.b32 	%r52, 0;
	@%p2 bra 	$L__BB2_6;
	mov.b32 	%r50, 0;
$L__BB2_5:
	.pragma "nounroll";
	shl.b32 	%r29, %r50, 1;
	suld.b.3d.b16.trap {%rs1}, [%rd2, {%r29, %r49, %r48, %r48}];
	add.s32 	%r30, %r50, %r9;
	mul.wide.s32 	%rd4, %r30, 2;
	add.s64 	%rd5, %rd1, %rd4;
	st.global.u16 	[%rd5], %rs1;
	add.s32 	%r31, %r29, 2;
	suld.b.3d.b16.trap {%rs2}, [%rd2, {%r31, %r49, %r48, %r48}];
	st.global.u16 	[%rd5+2], %rs2;
	add.s32 	%r32, %r29, 4;
	suld.b.3d.b16.trap {%rs3}, [%rd2, {%r32, %r49, %r48, %r48}];
	st.global.u16 	[%rd5+4], %rs3;
	add.s32 	%r33, %r29, 6;
	suld.b.3d.b16.trap {%rs4}, [%rd2, {%r33, %r49, %r48, %r48}];
	st.global.u16 	[%rd5+6], %rs4;
	add.s32 	%r34, %r29, 8;
	suld.b.3d.b16.trap {%rs5}, [%rd2, {%r34, %r49, %r48, %r48}];
	st.global.u16 	[%rd5+8], %rs5;
	add.s32 	%r35, %r29, 10;
	suld.b.3d.b16.trap {%rs6}, [%rd2, {%r35, %r49, %r48, %r48}];
	st.global.u16 	[%rd5+10], %rs6;
	add.s32 	%r36, %r29, 12;
	suld.b.3d.b16.trap {%rs7}, [%rd2, {%r36, %r49, %r48, %r48}];
	st.global.u16 	[%rd5+12], %rs7;
	add.s32 	%r37, %r29, 14;
	suld.b.3d.b16.trap {%rs8}, [%rd2, {%r37, %r49, %r48, %r48}];
	st.global.u16 	[%rd5+14], %rs8;
	add.s32 	%r50, %r50, 8;
	setp.ne.s32 	%p3, %r50, %r4;
	mov.u32 	%r52, %r4;
	@%p3 bra 	$L__BB2_5;
$L__BB2_6:
	setp.eq.s32 	%p4, %r1, 0;
	@%p4 bra 	$L__BB2_14;
	setp.lt.u32 	%p5, %r2, 3;
	@%p5 bra 	$L__BB2_9;
	shl.b32 	%r38, %r52, 1;
	suld.b.3d.b16.trap {%rs9}, [%rd2, {%r38, %r49, %r48, %r48}];
	add.s32 	%r39, %r52, %r9;
	mul.wide.s32 	%rd6, %r39, 2;
	add.s64 	%rd7, %rd1, %rd6;
	st.global.u16 	[%rd7], %rs9;
	add.s32 	%r40, %r38, 2;
	suld.b.3d.b16.trap {%rs10}, [%rd2, {%r40, %r49, %r48, %r48}];
	st.global.u16 	[%rd7+2], %rs10;
	add.s32 	%r41, %r38, 4;
	suld.b.3d.b16.trap {%rs11}, [%rd2, {%r41, %r49, %r48, %r48}];
	st.global.u16 	[%rd7+4], %rs11;
	add.s32 	%r42, %r38, 6;
	suld.b.3d.b16.trap {%rs12}, [%rd2, {%r42, %r49, %r48, %r48}];
	st.global.u16 	[%rd7+6], %rs12;
	add.s32 	%r52, %r52, 4;
$L__BB2_9:
	setp.eq.s32 	%p6, %r3, 0;
	@%p6 bra 	$L__BB2_14;
	setp.eq.s32 	%p7, %r3, 1;
	@%p7 bra 	$L__BB2_12;
	shl.b32 	%r43, %r52, 1;
	suld.b.3d.b16.trap {%rs13}, [%rd2, {%r43, %r49, %r48, %r48}];
	add.s32 	%r44, %r52, %r9;
	mul.wide.s32 	%rd8, %r44, 2;
	add.s64 	%rd9, %rd1, %rd8;
	st.global.u16 	[%rd9], %rs13;
	add.s32 	%r45, %r43, 2;
	suld.b.3d.b16.trap {%rs14}, [%rd2, {%r45, %r49, %r48, %r48}];
	st.global.u16 	[%rd9+2], %rs14;
	add.s32 	%r52, %r52, 2;
$L__BB2_12:
	setp.eq.s32 	%p8, %r5, 0;
	@%p8 bra 	$L__BB2_14;
	shl.b32 	%r46, %r52, 1;
	suld.b.3d.b16.trap {%rs15}, [%rd2, {%r46, %r49, %r48, %r48}];
	add.s32 	%r47, %r52, %r9;
	mul.wide.s32 	%rd10, %r47, 2;
	add.s64 	%rd11, %rd1, %rd10;
	st.global.u16 	[%rd11], %rs15;
$L__BB2_14:
	add.s32 	%r49, %r49, 1;
	setp.ne.s32 	%p9, %r49, %r20;
	@%p9 bra 	$L__BB2_3;
	add.s32 	%r48, %r48, 1;
	setp.ne.s32 	%p10, %r48, %r21;
	@%p10 bra 	$L__BB2_2;
$L__BB2_16:
	ret;

}
	// .globl	_Z7kernel2I5char2cEvPT0_yi
.visible .entry _Z7kernel2I5char2cEvPT0_yi(
	.param .u64 .ptr .align 1 _Z7kernel2I5char2cEvPT0_yi_param_0,
	.param .u64 _Z7kernel2I5char2cEvPT0_yi_param_1,
	.param .u32 _Z7kernel2I5char2cEvPT0_yi_param_2
)
{
	.reg .pred 	%p<8>;
	.reg .b16 	%rs<15>;
	.reg .b32 	%r<22>;
	.reg .b64 	%rd<10>;

	ld.param.u64 	%rd3, [_Z7kernel2I5char2cEvPT0_yi_param_0];
	ld.param.u64 	%rd2, [_Z7kernel2I5char2cEvPT0_yi_param_1];
	ld.param.u32 	%r8, [_Z7kernel2I5char2cEvPT0_yi_param_2];
	cvta.to.global.u64 	%rd1, %rd3;
	setp.lt.s32 	%p1, %r8, 1;
	@%p1 bra 	$L__BB3_9;
	and.b32  	%r1, %r8, 3;
	setp.lt.u32 	%p2, %r8, 4;
	mov.b32 	%r21, 0;
	@%p2 bra 	$L__BB3_4;
	and.b32  	%r21, %r8, 2147483644;
	mov.b32 	%r19, 0;
$L__BB3_3:
	.pragma "nounroll";
	shl.b32 	%r11, %r19, 1;
	suld.b.1d.v2.b8.trap {%rs1, %rs2}, [%rd2, {%r11}];
	cvt.u64.u32 	%rd4, %r11;
	add.s64 	%rd5, %rd1, %rd4;
	st.global.u8 	[%rd5], %rs1;
	st.global.u8 	[%rd5+1], %rs2;
	add.s32 	%r12, %r11, 2;
	suld.b.1d.v2.b8.trap {%rs3, %rs4}, [%rd2, {%r12}];
	st.global.u8 	[%rd5+2], %rs3;
	st.global.u8 	[%rd5+3], %rs4;
	add.s32 	%r13, %r11, 4;
	suld.b.1d.v2.b8.trap {%rs5, %rs6}, [%rd2, {%r13}];
	st.global.u8 	[%rd5+4], %rs5;
	st.global.u8 	[%rd5+5], %rs6;
	add.s32 	%r14, %r11, 6;
	suld.b.1d.v2.b8.trap {%rs7, %rs8}, [%rd2, {%r14}];
	st.global.u8 	[%rd5+6], %rs7;
	st.global.u8 	[%rd5+7], %rs8;
	sub.s32 	%r19, %r13, %r19;
	setp.ne.s32 	%p3, %r19, %r21;
	@%p3 bra 	$L__BB3_3;
$L__BB3_4:
	setp.eq.s32 	%p4, %r1, 0;
	@%p4 bra 	$L__BB3_9;
	setp.eq.s32 	%p5, %r1, 1;
	@%p5 bra 	$L__BB3_7;
	shl.b32 	%r15, %r21, 1;
	suld.b.1d.v2.b8.trap {%rs9, %rs10}, [%rd2, {%r15}];
	cvt.u64.u32 	%rd6, %r15;
	add.s64 	%rd7, %rd1, %rd6;
	st.global.u8 	[%rd7], %rs9;
	st.global.u8 	[%rd7+1], %rs10;
	add.s32 	%r16, %r15, 2;
	suld.b.1d.v2.b8.trap {%rs11, %rs12}, [%rd2, {%r16}];
	st.global.u8 	[%rd7+2], %rs11;
	st.global.u8 	[%rd7+3], %rs12;
	sub.s32 	%r21, %r16, %r21;
$L__BB3_7:
	and.b32  	%r17, %r8, 1;
	setp.eq.b32 	%p6, %r17, 1;
	not.pred 	%p7, %p6;
	@%p7 bra 	$L__BB3_9;
	shl.b32 	%r18, %r21, 1;
	suld.b.1d.v2.b8.trap {%rs13, %rs14}, [%rd2, {%r18}];
	cvt.u64.u32 	%rd8, %r18;
	add.s64 	%rd9, %rd1, %rd8;
	st.global.u8 	[%rd9], %rs13;
	st.global.u8 	[%rd9+1], %rs14;
$L__BB3_9:
	ret;

}
	// .globl	_Z7kernel2I6uchar2hEvPT0_yii
.visible .entry _Z7kernel2I6uchar2hEvPT0_yii(
	.param .u64 .ptr .align 1 _Z7kernel2I6uchar2hEvPT0_yii_param_0,
	.param .u64 _Z7kernel2I6uchar2hEvPT0_yii_param_1,
	.param .u32 _Z7kernel2I6uchar2hEvPT0_yii_param_2,
	.param .u32 _Z7kernel2I6uchar2hEvPT0_yii_param_3
)
{
	.reg .pred 	%p<8>;
	.reg .b16 	%rs<15>;
	.reg .b32 	%r<45>;
	.reg .b64 	%rd<18>;

	ld.param.u64 	%rd3, [_Z7kernel2I6uchar2hEvPT0_yii_param_0];
	ld.param.u64 	%rd2, [_Z7kernel2I6uchar2hEvPT0_yii_param_1];
	ld.param.u32 	%r19, [_Z7kernel2I6uchar2hEvPT0_yii_param_2];
	ld.param.u32 	%r20, [_Z7kernel2I6uchar2hEvPT0_yii_param_3];
	cvta.to.global.u64 	%rd1, %rd3;
	min.s32 	%r21, %r20, %r19;
	setp.lt.s32 	%p1, %r21, 1;
	@%p1 bra 	$L__BB4_11;
	and.b32  	%r1, %r19, 3;
	and.b32  	%r2, %r19, 2147483644;
	and.b32  	%r3, %r19, 1;
	neg.s32 	%r4, %r2;
	shl.b32 	%r5, %r19, 1;
	mov.b32 	%r39, 0;
$L__BB4_2:
	setp.lt.u32 	%p2, %r19, 4;
	mul.lo.s32 	%r7, %r39, %r19;
	mov.b32 	%r44, 0;
	@%p2 bra 	$L__BB4_5;
	mad.lo.s32 	%r41, %r5, %r39, 4;
	mov.b32 	%r40, 4;
	mov.u32 	%r42, %r4;
$L__BB4_4:
	.pragma "nounroll";
	add.s32 	%r25, %r40, -4;
	suld.b.2d.v2.b8.trap {%rs1, %rs2}, [%rd2, {%r25, %r39}];
	add.s32 	%r26, %r41, -4;
	cvt.u64.u32 	%rd4, %r26;
	add.s64 	%rd5, %rd1, %rd4;
	st.global.u8 	[%rd5], %rs1;
	st.global.u8 	[%rd5+1], %rs2;
	add.s32 	%r27, %r40, -2;
	suld.b.2d.v2.b8.trap {%rs3, %rs4}, [%rd2, {%r27, %r39}];
	add.s32 	%r28, %r41, -2;
	cvt.u64.u32 	%rd6, %r28;
	add.s64 	%rd7, %rd1, %rd6;
	st.global.u8 	[%rd7], %rs3;
	st.global.u8 	[%rd7+1], %rs4;
	add.s32 	%r29, %r40, 2;
	suld.b.2d.v2.b8.trap {%rs5, %rs6}, [%rd2, {%r40, %r39}];
	add.s32 	%r30, %r41, 2;
	cvt.u64.u32 	%rd8, %r41;
	add.s64 	%rd9, %rd1, %rd8;
	st.global.u8 	[%rd9], %rs5;
	st.global.u8 	[%rd9+1], %rs6;
	suld.b.2d.v2.b8.trap {%rs7, %rs8}, [%rd2, {%r29, %r39}];
	cvt.u64.u32 	%rd10, %r30;
	add.s64 	%rd11, %rd1, %rd10;
	st.global.u8 	[%rd11], %rs7;
	st.global.u8 	[%rd11+1], %rs8;
	add.s32 	%r42, %r42, 4;
	add.s32 	%r41, %r41, 8;
	add.s32 	%r40, %r40, 8;
	setp.ne.s32 	%p3, %r42, 0;
	mov.u32 	%r44, %r2;
	@%p3 bra 	$L__BB4_4;
$L__BB4_5:
	setp.eq.s32 	%p4, %r1, 0;
	@%p4 bra 	$L__BB4_10;
	setp.eq.s32 	%p5, %r1, 1;
	@%p5 bra 	$L__BB4_8;
	shl.b32 	%r31, %r44, 1;
	suld.b.2d.v2.b8.trap {%rs9, %rs10}, [%rd2, {%r31, %r39}];
	add.s32 	%r32, %r44, %r7;
	shl.b32 	%r33, %r32, 1;
	cvt.u64.u32 	%rd12, %r33;
	add.s64 	%rd13, %rd1, %rd12;
	st.global.u8 	[%rd13], %rs9;
	st.global.u8 	[%rd13+1], %rs10;
	add.s32 	%r34, %r31, 2;
	suld.b.2d.v2.b8.trap {%rs11, %rs12}, [%rd2, {%r34, %r39}];
	add.s32 	%r35, %r33, 2;
	cvt.u64.u32 	%rd14, %r35;
	add.s64 	%rd15, %rd1, %rd14;
	st.global.u8 	[%rd15], %rs11;
	st.global.u8 	[%rd15+1], %rs12;
	add.s32 	%r44, %r44, 2;
$L__BB4_8:
	setp.eq.s32 	%p6, %r3, 0;
	@%p6 bra 	$L__BB4_10;
	shl.b32 	%r36, %r44, 1;
	suld.b.2d.v2.b8.trap {%rs13, %rs14}, [%rd2, {%r36, %r39}];
	add.s32 	%r37, %r44, %r7;
	shl.b32 	%r38, %r37, 1;
	cvt.u64.u32 	%rd16, %r38;
	add.s64 	%rd17, %rd1, %rd16;
	st.global.u8 	[%rd17], %rs13;
	st.global.u8 	[%rd17+1], %rs14;
$L__BB4_10:
	add.s32 	%r39, %r39, 1;
	setp.ne.s32 	%p7, %r39, %r20;
	@%p7 bra 	$L__BB4_2;
$L__BB4_11:
	ret;

}
	// .globl	_Z7kernel2I7ushort2tEvPT0_yiii
.visible .entry _Z7kernel2I7ushort2tEvPT0_yiii(
	.param .u64 .ptr .align 1 _Z7kernel2I7ushort2tEvPT0_yiii_param_0,
	.param .u64 _Z7kernel2I7ushort2tEvPT0_yiii_param_1,
	.param .u32 _Z7kernel2I7ushort2tEvPT0_yiii_param_2,
	.param .u32 _Z7kernel2I7ushort2tEvPT0_yiii_param_3,
	.param .u32 _Z7kernel2I7ushort2tEvPT0_yiii_param_4
)
{
	.reg .pred 	%p<9>;
	.reg .b16 	%rs<15>;
	.reg .b32 	%r<49>;
	.reg .b64 	%rd<10>;

	ld.param.u64 	%rd3, [_Z7kernel2I7ushort2tEvPT0_yiii_param_0];
	ld.param.u64 	%rd2, [_Z7kernel2I7ushort2tEvPT0_yiii_param_1];
	ld.param.u32 	%r23, [_Z7kernel2I7ushort2tEvPT0_yiii_param_2];
	ld.param.u32 	%r24, [_Z7kernel2I7ushort2tEvPT0_yiii_param_3];
	ld.param.u32 	%r25, [_Z7kernel2I7ushort2tEvPT0_yiii_param_4];
	cvta.to.global.u64 	%rd1, %rd3;
	min.s32 	%r26, %r25, %r24;
	min.s32 	%r27, %r26, %r23;
	setp.lt.s32 	%p1, %r27, 1;
	@%p1 bra 	$L__BB5_13;
	and.b32  	%r1, %r23, 3;
	and.b32  	%r2, %r23, 2147483644;
	and.b32  	%r3, %r23, 1;
	neg.s32 	%r4, %r2;
	shl.b32 	%r5, %r23, 1;
	mov.b32 	%r42, 0;
$L__BB5_2:
	mul.lo.s32 	%r7, %r42, %r24;
	mov.b32 	%r43, 0;
$L__BB5_3:
	setp.lt.u32 	%p2, %r23, 4;
	add.s32 	%r9, %r43, %r7;
	mul.lo.s32 	%r10, %r9, %r23;
	mov.b32 	%r48, 0;
	@%p2 bra 	$L__BB5_6;
	mul.lo.s32 	%r45, %r5, %r9;
	mov.b32 	%r44, 8;
	mov.u32 	%r46, %r4;
$L__BB5_5:
	.pragma "nounroll";
	add.s32 	%r32, %r44, -8;
	suld.b.3d.v2.b16.trap {%rs1, %rs2}, [%rd2, {%r32, %r43, %r42, %r42}];
	mul.wide.s32 	%rd4, %r45, 2;
	add.s64 	%rd5, %rd1, %rd4;
	st.global.u16 	[%rd5], %rs1;
	st.global.u16 	[%rd5+2], %rs2;
	add.s32 	%r33, %r44, -4;
	suld.b.3d.v2.b16.trap {%rs3, %rs4}, [%rd2, {%r33, %r43, %r42, %r42}];
	st.global.u16 	[%rd5+4], %rs3;
	st.global.u16 	[%rd5+6], %rs4;
	add.s32 	%r34, %r44, 4;
	suld.b.3d.v2.b16.trap {%rs5, %rs6}, [%rd2, {%r44, %r43, %r42, %r42}];
	st.global.u16 	[%rd5+8], %rs5;
	st.global.u16 	[%rd5+10], %rs6;
	suld.b.3d.v2.b16.trap {%rs7, %rs8}, [%rd2, {%r34, %r43, %r42, %r42}];
	st.global.u16 	[%rd5+12], %rs7;
	st.global.u16 	[%rd5+14], %rs8;
	add.s32 	%r46, %r46, 4;
	add.s32 	%r45, %r45, 8;
	add.s32 	%r44, %r44, 16;
	setp.ne.s32 	%p3, %r46, 0;
	mov.u32 	%r48, %r2;
	@%p3 bra 	$L__BB5_5;
$L__BB5_6:
	setp.eq.s32 	%p4, %r1, 0;
	@%p4 bra 	$L__BB5_11;
	setp.eq.s32 	%p5, %r1, 1;
	@%p5 bra 	$L__BB5_9;
	shl.b32 	%r35, %r48, 2;
	suld.b.3d.v2.b16.trap {%rs9, %rs10}, [%rd2, {%r35, %r43, %r42, %r42}];
	add.s32 	%r36, %r48, %r10;
	shl.b32 	%r37, %r36, 1;
	mul.wide.s32 	%rd6, %r37, 2;
	add.s64 	%rd7, %rd1, %rd6;
	st.global.u16 	[%rd7], %rs9;
	st.global.u16 	[%rd7+2], %rs10;
	add.s32 	%r38, %r35, 4;
	suld.b.3d.v2.b16.trap {%rs11, %rs12}, [%rd2, {%r38, %r43, %r42, %r42}];
	st.global.u16 	[%rd7+4], %rs11;
	st.global.u16 	[%rd7+6], %rs12;
	add.s32 	%r48, %r48, 2;
$L__BB5_9:
	setp.eq.s32 	%p6, %r3, 0;
	@%p6 bra 	$L__BB5_11;
	shl.b32 	%r39, %r48, 2;
	suld.b.3d.v2.b16.trap {%rs13, %rs14}, [%rd2, {%r39, %r43, %r42, %r42}];
	add.s32 	%r40, %r48, %r10;
	shl.b32 	%r41, %r40, 1;
	mul.wide.s32 	%rd8, %r41, 2;
	add.s64 	%rd9, %rd1, %rd8;
	st.global.u16 	[%rd9], %rs13;
	st.global.u16 	[%rd9+2], %rs14;
$L__BB5_11:
	add.s32 	%r43, %r43, 1;
	setp.ne.s32 	%p7, %r43, %r24;
	@%p7 bra 	$L__BB5_3;
	add.s32 	%r42, %r42, 1;
	setp.ne.s32 	%p8, %r42, %r25;
	@%p8 bra 	$L__BB5_2;
$L__BB5_13:
	ret;

}
	// .globl	_Z7kernel4I6float4fEvPT0_yi
.visible .entry _Z7kernel4I6float4fEvPT0_yi(
	.param .u64 .ptr .align 1 _Z7kernel4I6float4fEvPT0_yi_param_0,
	.param .u64 _Z7kernel4I6float4fEvPT0_yi_param_1,
	.param .u32 _Z7kernel4I6float4fEvPT0_yi_param_2
)
{
	.reg .pred 	%p<8>;
	.reg .b32 	%r<61>;
	.reg .b64 	%rd<12>;

	ld.param.u64 	%rd3, [_Z7kernel4I6float4fEvPT0_yi_param_0];
	ld.param.u64 	%rd2, [_Z7kernel4I6float4fEvPT0_yi_param_1];
	ld.param.u32 	%r13, [_Z7kernel4I6float4fEvPT0_yi_param_2];
	cvta.to.global.u64 	%rd1, %rd3;
	setp.lt.s32 	%p1, %r13, 1;
	@%p1 bra 	$L__BB6_9;
	and.b32  	%r1, %r13, 3;
	setp.lt.u32 	%p2, %r13, 4;
	mov.b32 	%r60, 0;
	@%p2 bra 	$L__BB6_4;
	and.b32  	%r60, %r13, 2147483644;
	neg.s32 	%r58, %r60;
	mov.b32 	%r57, 0;
	mov.b32 	%r56, 32;
$L__BB6_3:
	.pragma "nounroll";
	add.s32 	%r17, %r56, -32;
	suld.b.1d.v4.b32.trap {%r18, %r19, %r20, %r21}, [%rd2, {%r17}];
	mul.wide.u32 	%rd4, %r57, 4;
	add.s64 	%rd5, %rd1, %rd4;
	st.global.u32 	[%rd5], %r18;
	st.global.u32 	[%rd5+4], %r19;
	st.global.u32 	[%rd5+8], %r20;
	st.global.u32 	[%rd5+12], %r21;
	add.s32 	%r22, %r56, -16;
	suld.b.1d.v4.b32.trap {%r23, %r24, %r25, %r26}, [%rd2, {%r22}];
	st.global.u32 	[%rd5+16], %r23;
	st.global.u32 	[%rd5+20], %r24;
	st.global.u32 	[%rd5+24], %r25;
	st.global.u32 	[%rd5+28], %r26;
	add.s32 	%r27, %r56, 16;
	suld.b.1d.v4.b32.trap {%r28, %r29, %r30, %r31}, [%rd2, {%r56}];
	st.global.u32 	[%rd5+32], %r28;
	st.global.u32 	[%rd5+36], %r29;
	st.global.u32 	[%rd5+40], %r30;
	st.global.u32 	[%rd5+44], %r31;
	suld.b.1d.v4.b32.trap {%r32, %r33, %r34, %r35}, [%rd2, {%r27}];
	st.global.u32 	[%rd5+48], %r32;
	st.global.u32 	[%rd5+52], %r33;
	st.global.u32 	[%rd5+56], %r34;
	st.global.u32 	[%rd5+60], %r35;
	add.s32 	%r58, %r58, 4;
	add.s32 	%r57, %r57, 16;
	add.s32 	%r56, %r56, 64;
	setp.ne.s32 	%p3, %r58, 0;
	@%p3 bra 	$L__BB6_3;
$L__BB6_4:
	setp.eq.s32 	%p4, %r1, 0;
	@%p4 bra 	$L__BB6_9;
	setp.eq.s32 	%p5, %r1, 1;
	@%p5 bra 	$L__BB6_7;
	shl.b32 	%r36, %r60, 4;
	suld.b.1d.v4.b32.trap {%r37, %r38, %r39, %r40}, [%rd2, {%r36}];
	shl.b32 	%r41, %r60, 2;
	mul.wide.u32 	%rd6, %r41, 4;
	add.s64 	%rd7, %rd1, %rd6;
	st.global.u32 	[%rd7], %r37;
	st.global.u32 	[%rd7+4], %r38;
	st.global.u32 	[%rd7+8], %r39;
	st.global.u32 	[%rd7+12], %r40;
	add.s32 	%r42, %r60, 1;
	shl.b32 	%r43, %r42, 4;
	suld.b.1d.v4.b32.trap {%r44, %r45, %r46, %r47}, [%rd2, {%r43}];
	shl.b32 	%r48, %r42, 2;
	mul.wide.u32 	%rd8, %r48, 4;
	add.s64 	%rd9, %rd1, %rd8;
	st.global.u32 	[%rd9], %r44;
	st.global.u32 	[%rd9+4], %r45;
	st.global.u32 	[%rd9+8], %r46;
	st.global.u32 	[%rd9+12], %r47;
	add.s32 	%r60, %r60, 2;
$L__BB6_7:
	and.b32  	%r49, %r13, 1;
	setp.eq.b32 	%p6, %r49, 1;
	not.pred 	%p7, %p6;
	@%p7 bra 	$L__BB6_9;
	shl.b32 	%r50, %r60, 4;
	suld.b.1d.v4.b32.trap {%r51, %r52, %r53, %r54}, [%rd2, {%r50}];
	shl.b32 	%r55, %r60, 2;
	mul.wide.u32 	%rd10, %r55, 4;
	add.s64 	%rd11, %rd1, %rd10;
	st.global.u32 	[%rd11], %r51;
	st.global.u32 	[%rd11+4], %r52;
	st.global.u32 	[%rd11+8], %r53;
	st.global.u32 	[%rd11+12], %r54;
$L__BB6_9:
	ret;

}
	// .globl	_Z7kernel4I4int4iEvPT0_yii
.visible .entry _Z7kernel4I4int4iEvPT0_yii(
	.param .u64 .ptr .align 1 _Z7kernel4I4int4iEvPT0_yii_param_0,
	.param .u64 _Z7kernel4I4int4iEvPT0_yii_param_1,
	.param .u32 _Z7kernel4I4int4iEvPT0_yii_param_2,
	.param .u32 _Z7kernel4I4int4iEvPT0_yii_param_3
)
{
	.reg .pred 	%p<8>;
	.reg .b32 	%r<73>;
	.reg .b64 	%rd<18>;

	ld.param.u64 	%rd3, [_Z7kernel4I4int4iEvPT0_yii_param_0];
	ld.param.u64 	%rd2, [_Z7kernel4I4int4iEvPT0_yii_param_1];
	ld.param.u32 	%r19, [_Z7kernel4I4int4iEvPT0_yii_param_2];
	ld.param.u32 	%r20, [_Z7kernel4I4int4iEvPT0_yii_param_3];
	cvta.to.global.u64 	%rd1, %rd3;
	min.s32 	%r21, %r20, %r19;
	setp.lt.s32 	%p1, %r21, 1;
	@%p1 bra 	$L__BB7_11;
	and.b32  	%r1, %r19, 3;
	and.b32  	%r2, %r19, 2147483644;
	and.b32  	%r3, %r19, 1;
	neg.s32 	%r4, %r2;
	shl.b32 	%r5, %r19, 2;
	mov.b32 	%r67, 0;
$L__BB7_2:
	setp.lt.u32 	%p2, %r19, 4;
	mul.lo.s32 	%r7, %r67, %r19;
	mov.b32 	%r72, 0;
	@%p2 bra 	$L__BB7_5;
	mad.lo.s32 	%r69, %r5, %r67, 8;
	mov.b32 	%r68, 32;
	mov.u32 	%r70, %r4;
$L__BB7_4:
	.pragma "nounroll";
	add.s32 	%r25, %r68, -32;
	suld.b.2d.v4.b32.trap {%r26, %r27, %r28, %r29}, [%rd2, {%r25, %r67}];
	add.s32 	%r30, %r69, -8;
	mul.wide.u32 	%rd4, %r30, 4;
	add.s64 	%rd5, %rd1, %rd4;
	st.global.u32 	[%rd5], %r26;
	st.global.u32 	[%rd5+4], %r27;
	st.global.u32 	[%rd5+8], %r28;
	st.global.u32 	[%rd5+12], %r29;
	add.s32 	%r31, %r68, -16;
	suld.b.2d.v4.b32.trap {%r32, %r33, %r34, %r35}, [%rd2, {%r31, %r67}];
	add.s32 	%r36, %r69, -4;
	mul.wide.u32 	%rd6, %r36, 4;
	add.s64 	%rd7, %rd1, %rd6;
	st.global.u32 	[%rd7], %r32;
	st.global.u32 	[%rd7+4], %r33;
	st.global.u32 	[%rd7+8], %r34;
	st.global.u32 	[%rd7+12], %r35;
	add.s32 	%r37, %r68, 16;
	suld.b.2d.v4.b32.trap {%r38, %r39, %r40, %r41}, [%rd2, {%r68, %r67}];
	add.s32 	%r42, %r69, 4;
	mul.wide.u32 	%rd8, %r69, 4;
	add.s64 	%rd9, %rd1, %rd8;
	st.global.u32 	[%rd9], %r38;
	st.global.u32 	[%rd9+4], %r39;
	st.global.u32 	[%rd9+8], %r40;
	st.global.u32 	[%rd9+12], %r41;
	suld.b.2d.v4.b32.trap {%r43, %r44, %r45, %r46}, [%rd2, {%r37, %r67}];
	mul.wide.u32 	%rd10, %r42, 4;
	add.s64 	%rd11, %rd1, %rd10;
	st.global.u32 	[%rd11], %r43;
	st.global.u32 	[%rd11+4], %r44;
	st.global.u32 	[%rd11+8], %r45;
	st.global.u32 	[%rd11+12], %r46;
	add.s32 	%r70, %r70, 4;
	add.s32 	%r69, %r69, 16;
	add.s32 	%r68, %r68, 64;
	setp.ne.s32 	%p3, %r70, 0;
	mov.u32 	%r72, %r2;
	@%p3 bra 	$L__BB7_4;
$L__BB7_5:
	setp.eq.s32 	%p4, %r1, 0;
	@%p4 bra 	$L__BB7_10;
	setp.eq.s32 	%p5, %r1, 1;
	@%p5 bra 	$L__BB7_8;
	shl.b32 	%r47, %r72, 4;
	suld.b.2d.v4.b32.trap {%r48, %r49, %r50, %r51}, [%rd2, {%r47, %r67}];
	add.s32 	%r52, %r72, %r7;
	shl.b32 	%r53, %r52, 2;
	mul.wide.u32 	%rd12, %r53, 4;
	add.s64 	%rd13, %rd1, %rd12;
	st.global.u32 	[%rd13], %r48;
	st.global.u32 	[%rd13+4], %r49;
	st.global.u32 	[%rd13+8], %r50;
	st.global.u32 	[%rd13+12], %r51;
	add.s32 	%r54, %r47, 16;
	suld.b.2d.v4.b32.trap {%r55, %r56, %r57, %r58}, [%rd2, {%r54, %r67}];
	add.s32 	%r59, %r53, 4;
	mul.wide.u32 	%rd14, %r59, 4;
	add.s64 	%rd15, %rd1, %rd14;
	st.global.u32 	[%rd15], %r55;
	st.global.u32 	[%rd15+4], %r56;
	st.global.u32 	[%rd15+8], %r57;
	st.global.u32 	[%rd15+12], %r58;
	add.s32 	%r72, %r72, 2;
$L__BB7_8:
	setp.eq.s32 	%p6, %r3, 0;
	@%p6 bra 	$L__BB7_10;
	shl.b32 	%r60, %r72, 4;
	suld.b.2d.v4.b32.trap {%r61, %r62, %r63, %r64}, [%rd2, {%r60, %r67}];
	add.s32 	%r65, %r72, %r7;
	shl.b32 	%r66, %r65, 2;
	mul.wide.u32 	%rd16, %r66, 4;
	add.s64 	%rd17, %rd1, %rd16;
	st.global.u32 	[%rd17], %r61;
	st.global.u32 	[%rd17+4], %r62;
	st.global.u32 	[%rd17+8], %r63;
	st.global.u32 	[%rd17+12], %r64;
$L__BB7_10:
	add.s32 	%r67, %r67, 1;
	setp.ne.s32 	%p7, %r67, %r20;
	@%p7 bra 	$L__BB7_2;
$L__BB7_11:
	ret;

}
	// .globl	_Z7kernel4I5uint4jEvPT0_yiii
.visible .entry _Z7kernel4I5uint4jEvPT0_yiii(
	.param .u64 .ptr .align 1 _Z7kernel4I5uint4jEvPT0_yiii_param_0,
	.param .u64 _Z7kernel4I5uint4jEvPT0_yiii_param_1,
	.param .u32 _Z7kernel4I5uint4jEvPT0_yiii_param_2,
	.param .u32 _Z7kernel4I5uint4jEvPT0_yiii_param_3,
	.param .u32 _Z7kernel4I5uint4jEvPT0_yiii_param_4
)
{
	.reg .pred 	%p<9>;
	.reg .b32 	%r<77>;
	.reg .b64 	%rd<10>;

	ld.param.u64 	%rd3, [_Z7kernel4I5uint4jEvPT0_yiii_param_0];
	ld.param.u64 	%rd2, [_Z7kernel4I5uint4jEvPT0_yiii_param_1];
	ld.param.u32 	%r23, [_Z7kernel4I5uint4jEvPT0_yiii_param_2];
	ld.param.u32 	%r24, [_Z7kernel4I5uint4jEvPT0_yiii_param_3];
	ld.param.u32 	%r25, [_Z7kernel4I5uint4jEvPT0_yiii_param_4];
	cvta.to.global.u64 	%rd1, %rd3;
	min.s32 	%r26, %r25, %r24;
	min.s32 	%r27, %r26, %r23;
	setp.lt.s32 	%p1, %r27, 1;
	@%p1 bra 	$L__BB8_13;
	and.b32  	%r1, %r23, 3;
	and.b32  	%r2, %r23, 2147483644;
	and.b32  	%r3, %r23, 1;
	neg.s32 	%r4, %r2;
	shl.b32 	%r5, %r23, 2;
	mov.b32 	%r70, 0;
$L__BB8_2:
	mul.lo.s32 	%r7, %r70, %r24;
	mov.b32 	%r71, 0;
$L__BB8_3:
	setp.lt.u32 	%p2, %r23, 4;
	add.s32 	%r9, %r71, %r7;
	mul.lo.s32 	%r10, %r9, %r23;
	mov.b32 	%r76, 0;
	@%p2 bra 	$L__BB8_6;
	mul.lo.s32 	%r73, %r5, %r9;
	mov.b32 	%r72, 32;
	mov.u32 	%r74, %r4;
$L__BB8_5:
	.pragma "nounroll";
	add.s32 	%r32, %r72, -32;
	suld.b.3d.v4.b32.trap {%r33, %r34, %r35, %r36}, [%rd2, {%r32, %r71, %r70, %r70}];
	mul.wide.s32 	%rd4, %r73, 4;
	add.s64 	%rd5, %rd1, %rd4;
	st.global.u32 	[%rd5], %r33;
	st.global.u32 	[%rd5+4], %r34;
	st.global.u32 	[%rd5+8], %r35;
	st.global.u32 	[%rd5+12], %r36;
	add.s32 	%r37, %r72, -16;
	suld.b.3d.v4.b32.trap {%r38, %r39, %r40, %r41}, [%rd2, {%r37, %r71, %r70, %r70}];
	st.global.u32 	[%rd5+16], %r38;
	st.global.u32 	[%rd5+20], %r39;
	st.global.u32 	[%rd5+24], %r40;
	st.global.u32 	[%rd5+28], %r41;
	add.s32 	%r42, %r72, 16;
	suld.b.3d.v4.b32.trap {%r43, %r44, %r45, %r46}, [%rd2, {%r72, %r71, %r70, %r70}];
	st.global.u32 	[%rd5+32], %r43;
	st.global.u32 	[%rd5+36], %r44;
	st.global.u32 	[%rd5+40], %r45;
	st.global.u32 	[%rd5+44], %r46;
	suld.b.3d.v4.b32.trap {%r47, %r48, %r49, %r50}, [%rd2, {%r42, %r71, %r70, %r70}];
	st.global.u32 	[%rd5+48], %r47;
	st.global.u32 	[%rd5+52], %r48;
	st.global.u32 	[%rd5+56], %r49;
	st.global.u32 	[%rd5+60], %r50;
	add.s32 	%r74, %r74, 4;
	add.s32 	%r73, %r73, 16;
	add.s32 	%r72, %r72, 64;
	setp.ne.s32 	%p3, %r74, 0;
	mov.u32 	%r76, %r2;
	@%p3 bra 	$L__BB8_5;
$L__BB8_6:
	setp.eq.s32 	%p4, %r1, 0;
	@%p4 bra 	$L__BB8_11;
	setp.eq.s32 	%p5, %r1, 1;
	@%p5 bra 	$L__BB8_9;
	shl.b32 	%r51, %r76, 4;
	suld.b.3d.v4.b32.trap {%r52, %r53, %r54, %r55}, [%rd2, {%r51, %r71, %r70, %r70}];
	add.s32 	%r56, %r76, %r10;
	shl.b32 	%r57, %r56, 2;
	mul.wide.s32 	%rd6, %r57, 4;
	add.s64 	%rd7, %rd1, %rd6;
	st.global.u32 	[%rd7], %r52;
	st.global.u32 	[%rd7+4], %r53;
	st.global.u32 	[%rd7+8], %r54;
	st.global.u32 	[%rd7+12], %r55;
	add.s32 	%r58, %r51, 16;
	suld.b.3d.v4.b32.trap {%r59, %r60, %r61, %r62}, [%rd2, {%r58, %r71, %r70, %r70}];
	st.global.u32 	[%rd7+16], %r59;
	st.global.u32 	[%rd7+20], %r60;
	st.global.u32 	[%rd7+24], %r61;
	st.global.u32 	[%rd7+28], %r62;
	add.s32 	%r76, %r76, 2;
$L__BB8_9:
	setp.eq.s32 	%p6, %r3, 0;
	@%p6 bra 	$L__BB8_11;
	shl.b32 	%r63, %r76, 4;
	suld.b.3d.v4.b32.trap {%r64, %r65, %r66, %r67}, [%rd2, {%r63, %r71, %r70, %r70}];
	add.s32 	%r68, %r76, %r10;
	shl.b32 	%r69, %r68, 2;
	mul.wide.s32 	%rd8, %r69, 4;
	add.s64 	%rd9, %rd1, %rd8;
	st.global.u32 	[%rd9], %r64;
	st.global.u32 	[%rd9+4], %r65;
	st.global.u32 	[%rd9+8], %r66;
	st.global.u32 	[%rd9+12], %r67;
$L__BB8_11:
	add.s32 	%r71, %r71, 1;
	setp.ne.s32 	%p7, %r71, %r24;
	@%p7 bra 	$L__BB8_3;
	add.s32 	%r70, %r70, 1;
	setp.ne.s32 	%p8, %r70, %r25;
	@%p8 bra 	$L__BB8_2;
$L__BB8_13:
	ret;

}


// ===== COMPILED SASS (sm_100) =====

	.target	sm_100

	.elftype	@"ET_EXEC"


//--------------------- .note.nv.tkinfo           --------------------------
	.section	.note.nv.tkinfo,"",@"SHT_NOTE"
	.sectionflags	@"SHF_NOTE_NV_TKINFO"
	.tkinfo
        /*0018*/ 	.word	0x00000002
        /*0030*/ 	.string	""
        /*0030*/ 	.string	"ptxas"
        /*0030*/ 	.string	"Cuda compilation tools, release 13.0, V13.0.88"
        /*0030*/ 	.string	"Build cuda_13.0.r13.0/compiler.36424714_0"
        /*0030*/ 	.string	"-arch sm_100 -m 64 "



//--------------------- .note.nv.cuinfo           --------------------------
	.section	.note.nv.cuinfo,"",@"SHT_NOTE"
	.sectionflags	@"SHF_NOTE_NV_CUINFO"
        /*0018*/ 	.short	0x0002
        /*001a*/ 	.short	0x0064
        /*001c*/ 	.short	0x0082
	.zero		2


//--------------------- .nv.info                  --------------------------
	.section	.nv.info,"",@"SHT_CUDA_INFO"
	.align	4


	//----- nvinfo : EIATTR_REGCOUNT
	.align		4
        /*0000*/ 	.byte	0x04, 0x2f
        /*0002*/ 	.short	(.L_1 - .L_0)
	.align		4
.L_0:
        /*0004*/ 	.word	index@(_Z7kernel1I5uint1jEvPT0_yi)
        /*0008*/ 	.word	0x00000013


	//----- nvinfo : EIATTR_FRAME_SIZE
	.align		4
.L_1:
        /*000c*/ 	.byte	0x04, 0x11
        /*000e*/ 	.short	(.L_3 - .L_2)
	.align		4
.L_2:
        /*0010*/ 	.word	index@(_Z7kernel1I5uint1jEvPT0_yi)
        /*0014*/ 	.word	0x00000000


	//----- nvinfo : EIATTR_REGCOUNT
	.align		4
.L_3:
        /*0018*/ 	.byte	0x04, 0x2f
        /*001a*/ 	.short	(.L_5 - .L_4)
	.align		4
.L_4:
        /*001c*/ 	.word	index@(_Z7kernel1I4int1iEvPT0_yii)
        /*0020*/ 	.word	0x00000020


	//----- nvinfo : EIATTR_FRAME_SIZE
	.align		4
.L_5:
        /*0024*/ 	.byte	0x04, 0x11
        /*0026*/ 	.short	(.L_7 - .L_6)
	.align		4
.L_6:
        /*0028*/ 	.word	index@(_Z7kernel1I4int1iEvPT0_yii)
        /*002c*/ 	.word	0x00000000


	//----- nvinfo : EIATTR_REGCOUNT
	.align		4
.L_7:
        /*0030*/ 	.byte	0x04, 0x2f
        /*0032*/ 	.short	(.L_9 - .L_8)
	.align		4
.L_8:
        /*0034*/ 	.word	index@(_Z7kernel1I6short1sEvPT0_yiii)
        /*0038*/ 	.word	0x00000020


	//----- nvinfo : EIATTR_FRAME_SIZE
	.align		4
.L_9:
        /*003c*/ 	.byte	0x04, 0x11
        /*003e*/ 	.short	(.L_11 - .L_10)
	.align		4
.L_10:
        /*0040*/ 	.word	index@(_Z7kernel1I6short1sEvPT0_yiii)
        /*0044*/ 	.word	0x00000000


	//----- nvinfo : EIATTR_REGCOUNT
	.align		4
.L_11:
        /*0048*/ 	.byte	0x04, 0x2f
        /*004a*/ 	.short	(.L_13 - .L_12)
	.align		4
.L_12:
        /*004c*/ 	.word	index@(_Z7kernel2I5char2cEvPT0_yi)
        /*0050*/ 	.word	0x00000018


	//----- nvinfo : EIATTR_FRAME_SIZE
	.align		4
.L_13:
        /*0054*/ 	.byte	0x04, 0x11
        /*0056*/ 	.short	(.L_15 - .L_14)
	.align		4
.L_14:
        /*0058*/ 	.word	index@(_Z7kernel2I5char2cEvPT0_yi)
        /*005c*/ 	.word	0x00000000


	//----- nvinfo : EIATTR_REGCOUNT
	.align		4
.L_15:
        /*0060*/ 	.byte	0x04, 0x2f
        /*0062*/ 	.short	(.L_17 - .L_16)
	.align		4
.L_16:
        /*0064*/ 	.word	index@(_Z7kernel2I6uchar2hEvPT0_yii)
        /*0068*/ 	.word	0x0000001c


	//----- nvinfo : EIATTR_FRAME_SIZE
	.align		4
.L_17:
        /*006c*/ 	.byte	0x04, 0x11
        /*006e*/ 	.short	(.L_19 - .L_18)
	.align		4
.L_18:
        /*0070*/ 	.word	index@(_Z7kernel2I6uchar2hEvPT0_yii)
        /*0074*/ 	.word	0x00000000


	//----- nvinfo : EIATTR_REGCOUNT
	.align		4
.L_19:
        /*0078*/ 	.byte	0x04, 0x2f
        /*007a*/ 	.short	(.L_21 - .L_20)
	.align		4
.L_20:
        /*007c*/ 	.word	index@(_Z7kernel2I7ushort2tEvPT0_yiii)
        /*0080*/ 	.word	0x0000001c


	//----- nvinfo : EIATTR_FRAME_SIZE
	.align		4
.L_21:
        /*0084*/ 	.byte	0x04, 0x11
        /*0086*/ 	.short	(.L_23 - .L_22)
	.align		4
.L_22:
        /*0088*/ 	.word	index@(_Z7kernel2I7ushort2tEvPT0_yiii)
        /*008c*/ 	.word	0x00000000


	//----- nvinfo : EIATTR_REGCOUNT
	.align		4
.L_23:
        /*0090*/ 	.byte	0x04, 0x2f
        /*0092*/ 	.short	(.L_25 - .L_24)
	.align		4
.L_24:
        /*0094*/ 	.word	index@(_Z7kernel4I6float4fEvPT0_yi)
        /*0098*/ 	.word	0x0000001d


	//----- nvinfo : EIATTR_FRAME_SIZE
	.align		4
.L_25:
        /*009c*/ 	.byte	0x04, 0x11
        /*009e*/ 	.short	(.L_27 - .L_26)
	.align		4
.L_26:
        /*00a0*/ 	.word	index@(_Z7kernel4I6float4fEvPT0_yi)
        /*00a4*/ 	.word	0x00000000


	//----- nvinfo : EIATTR_REGCOUNT
	.align		4
.L_27:
        /*00a8*/ 	.byte	0x04, 0x2f
        /*00aa*/ 	.short	(.L_29 - .L_28)
	.align		4
.L_28:
        /*00ac*/ 	.word	index@(_Z7kernel4I4int4iEvPT0_yii)
        /*00b0*/ 	.word	0x00000026


	//----- nvinfo : EIATTR_FRAME_SIZE
	.align		4
.L_29:
        /*00b4*/ 	.byte	0x04, 0x11
        /*00b6*/ 	.short	(.L_31 - .L_30)
	.align		4
.L_30:
        /*00b8*/ 	.word	index@(_Z7kernel4I4int4iEvPT0_yii)
        /*00bc*/ 	.word	0x00000000


	//----- nvinfo : EIATTR_REGCOUNT
	.align		4
.L_31:
        /*00c0*/ 	.byte	0x04, 0x2f
        /*00c2*/ 	.short	(.L_33 - .L_32)
	.align		4
.L_32:
        /*00c4*/ 	.word	index@(_Z7kernel4I5uint4jEvPT0_yiii)
        /*00c8*/ 	.word	0x00000020


	//----- nvinfo : EIATTR_FRAME_SIZE
	.align		4
.L_33:
        /*00cc*/ 	.byte	0x04, 0x11
        /*00ce*/ 	.short	(.L_35 - .L_34)
	.align		4
.L_34:
        /*00d0*/ 	.word	index@(_Z7kernel4I5uint4jEvPT0_yiii)
        /*00d4*/ 	.word	0x00000000


	//----- nvinfo : EIATTR_MIN_STACK_SIZE
	.align		4
.L_35:
        /*00d8*/ 	.byte	0x04, 0x12
        /*00da*/ 	.short	(.L_37 - .L_36)
	.align		4
.L_36:
        /*00dc*/ 	.word	index@(_Z7kernel4I5uint4jEvPT0_yiii)
        /*00e0*/ 	.word	0x00000000


	//----- nvinfo : EIATTR_MIN_STACK_SIZE
	.align		4
.L_37:
        /*00e4*/ 	.byte	0x04, 0x12
        /*00e6*/ 	.short	(.L_39 - .L_38)
	.align		4
.L_38:
        /*00e8*/ 	.word	index@(_Z7kernel4I4int4iEvPT0_yii)
        /*00ec*/ 	.word	0x00000000


	//----- nvinfo : EIATTR_MIN_STACK_SIZE
	.align		4
.L_39:
        /*00f0*/ 	.byte	0x04, 0x12
        /*00f2*/ 	.short	(.L_41 - .L_40)
	.align		4
.L_40:
        /*00f4*/ 	.word	index@(_Z7kernel4I6float4fEvPT0_yi)
        /*00f8*/ 	.word	0x00000000


	//----- nvinfo : EIATTR_MIN_STACK_SIZE
	.align		4
.L_41:
        /*00fc*/ 	.byte	0x04, 0x12
        /*00fe*/ 	.short	(.L_43 - .L_42)
	.align		4
.L_42:
        /*0100*/ 	.word	index@(_Z7kernel2I7ushort2tEvPT0_yiii)
        /*0104*/ 	.word	0x00000000


	//----- nvinfo : EIATTR_MIN_STACK_SIZE
	.align		4
.L_43:
        /*0108*/ 	.byte	0x04, 0x12
        /*010a*/ 	.short	(.L_45 - .L_44)
	.align		4
.L_44:
        /*010c*/ 	.word	index@(_Z7kernel2I6uchar2hEvPT0_yii)
        /*0110*/ 	.word	0x00000000


	//----- nvinfo : EIATTR_MIN_STACK_SIZE
	.align		4
.L_45:
        /*0114*/ 	.byte	0x04, 0x12
        /*0116*/ 	.short	(.L_47 - .L_46)
	.align		4
.L_46:
        /*0118*/ 	.word	index@(_Z7kernel2I5char2cEvPT0_yi)
        /*011c*/ 	.word	0x00000000


	//----- nvinfo : EIATTR_MIN_STACK_SIZE
	.align		4
.L_47:
        /*0120*/ 	.byte	0x04, 0x12
        /*0122*/ 	.short	(.L_49 - .L_48)
	.align		4
.L_48:
        /*0124*/ 	.word	index@(_Z7kernel1I6short1sEvPT0_yiii)
        /*0128*/ 	.word	0x00000000


	//----- nvinfo : EIATTR_MIN_STACK_SIZE
	.align		4
.L_49:
        /*012c*/ 	.byte	0x04, 0x12
        /*012e*/ 	.short	(.L_51 - .L_50)
	.align		4
.L_50:
        /*0130*/ 	.word	index@(_Z7kernel1I4int1iEvPT0_yii)
        /*0134*/ 	.word	0x00000000


	//----- nvinfo : EIATTR_MIN_STACK_SIZE
	.align		4
.L_51:
        /*0138*/ 	.byte	0x04, 0x12
        /*013a*/ 	.short	(.L_53 - .L_52)
	.align		4
.L_52:
        /*013c*/ 	.word	index@(_Z7kernel1I5uint1jEvPT0_yi)
        /*0140*/ 	.word	0x00000000
.L_53:


//--------------------- .nv.compat                --------------------------
	.section	.nv.compat,"",@"SHT_CUDA_COMPAT_INFO"
	.align	4
        /*0000*/ 	.byte	0x02, 0x09, 0x00, 0x00, 0x02, 0x02, 0x02, 0x00, 0x02, 0x05, 0x05, 0x00, 0x03, 0x07, 0x01, 0x01
        /*0010*/ 	.byte	0x02, 0x03, 0x00, 0x00, 0x02, 0x06, 0x01, 0x00, 0x04, 0x0b, 0x08, 0x00, 0x09, 0x00, 0x00, 0x00
        /*0020*/ 	.byte	0x00, 0x00, 0x00, 0x00


//--------------------- .nv.info._Z7kernel4I5uint4jEvPT0_yiii --------------------------
	.section	.nv.info._Z7kernel4I5uint4jEvPT0_yiii,"",@"SHT_CUDA_INFO"
	.sectionflags	@""
	.align	4


	//----- nvinfo : EIATTR_CUDA_API_VERSION
	.align		4
        /*0000*/ 	.byte	0x04, 0x37
        /*0002*/ 	.short	(.L_55 - .L_54)
.L_54:
        /*0004*/ 	.word	0x00000082


	//----- nvinfo : EIATTR_KPARAM_INFO
	.align		4
.L_55:
        /*0008*/ 	.byte	0x04, 0x17
        /*000a*/ 	.short	(.L_57 - .L_56)
.L_56:
        /*000c*/ 	.word	0x00000000
        /*0010*/ 	.short	0x0004
        /*0012*/ 	.short	0x0018
        /*0014*/ 	.byte	0x00, 0xf0, 0x11, 0x00


	//----- nvinfo : EIATTR_KPARAM_INFO
	.align		4
.L_57:
        /*0018*/ 	.byte	0x04, 0x17
        /*001a*/ 	.short	(.L_59 - .L_58)
.L_58:
        /*001c*/ 	.word	0x00000000
        /*0020*/ 	.short	0x0003
        /*0022*/ 	.short	0x0014
        /*0024*/ 	.byte	0x00, 0xf0, 0x11, 0x00


	//----- nvinfo : EIATTR_KPARAM_INFO
	.align		4
.L_59:
        /*0028*/ 	.byte	0x04, 0x17
        /*002a*/ 	.short	(.L_61 - .L_60)
.L_60:
        /*002c*/ 	.word	0x00000000
        /*0030*/ 	.short	0x0002
        /*0032*/ 	.short	0x0010
        /*0034*/ 	.byte	0x00, 0xf0, 0x11, 0x00


	//----- nvinfo : EIATTR_KPARAM_INFO
	.align		4
.L_61:
        /*0038*/ 	.byte	0x04, 0x17
        /*003a*/ 	.short	(.L_63 - .L_62)
.L_62:
        /*003c*/ 	.word	0x00000000
        /*0040*/ 	.short	0x0001
        /*0042*/ 	.short	0x0008
        /*0044*/ 	.byte	0x00, 0xf0, 0x21, 0x00


	//----- nvinfo : EIATTR_KPARAM_INFO
	.align		4
.L_63:
        /*0048*/ 	.byte	0x04, 0x17
        /*004a*/ 	.short	(.L_65 - .L_64)
.L_64:
        /*004c*/ 	.word	0x00000000
        /*0050*/ 	.short	0x0000
        /*0052*/ 	.short	0x0000
        /*0054*/ 	.byte	0x00, 0xf5, 0x21, 0x00


	//----- nvinfo : EIATTR_SPARSE_MMA_MASK
	.align		4
.L_65:
        /*0058*/ 	.byte	0x03, 0x50
        /*005a*/ 	.short	0x0000


	//----- nvinfo : EIATTR_MAXREG_COUNT
	.align		4
        /*005c*/ 	.byte	0x03, 0x1b
        /*005e*/ 	.short	0x00ff


	//----- nvinfo : EIATTR_MERCURY_ISA_VERSION
	.align		4
        /*0060*/ 	.byte	0x03, 0x5f
        /*0062*/ 	.short	0x0101


	//----- nvinfo : EIATTR_INT_WARP_WIDE_INSTR_OFFSETS
	.align		4
        /*0064*/ 	.byte	0x04, 0x31
        /*0066*/ 	.short	(.L_67 - .L_66)


	//   ....[0]....
.L_66:
        /*0068*/ 	.word	0x00000400


	//   ....[1]....
        /*006c*/ 	.word	0x00000470


	//----- nvinfo : EIATTR_VRC_CTA_INIT_COUNT
	.align		4
.L_67:
        /*0070*/ 	.byte	0x02, 0x4a
	.zero		1
	.zero		1


	//----- nvinfo : EIATTR_EXIT_INSTR_OFFSETS
	.align		4
        /*0074*/ 	.byte	0x04, 0x1c
        /*0076*/ 	.short	(.L_69 - .L_68)


	//   ....[0]....
.L_68:
        /*0078*/ 	.word	0x00000050


	//   ....[1]....
        /*007c*/ 	.word	0x000006a0


	//----- nvinfo : EIATTR_CBANK_PARAM_SIZE
	.align		4
.L_69:
        /*0080*/ 	.byte	0x03, 0x19
        /*0082*/ 	.short	0x001c


	//----- nvinfo : EIATTR_PARAM_CBANK
	.align		4
        /*0084*/ 	.byte	0x04, 0x0a
        /*0086*/ 	.short	(.L_71 - .L_70)
	.align		4
.L_70:
        /*0088*/ 	.word	index@(.nv.constant0._Z7kernel4I5uint4jEvPT0_yiii)
        /*008c*/ 	.short	0x0380
        /*008e*/ 	.short	0x001c


	//----- nvinfo : EIATTR_SW_WAR
	.align		4
.L_71:
        /*0090*/ 	.byte	0x04, 0x36
        /*0092*/ 	.short	(.L_73 - .L_72)
.L_72:
        /*0094*/ 	.word	0x00000008
.L_73:


//--------------------- .nv.info._Z7kernel4I4int4iEvPT0_yii --------------------------
	.section	.nv.info._Z7kernel4I4int4iEvPT0_yii,"",@"SHT_CUDA_INFO"
	.sectionflags	@""
	.align	4


	//----- nvinfo : EIATTR_CUDA_API_VERSION
	.align		4
        /*0000*/ 	.byte	0x04, 0x37
        /*0002*/ 	.short	(.L_75 - .L_74)
.L_74:
        /*0004*/ 	.word	0x00000082


	//----- nvinfo : EIATTR_KPARAM_INFO
	.align		4
.L_75:
        /*0008*/ 	.byte	0x04, 0x17
        /*000a*/ 	.short	(.L_77 - .L_76)
.L_76:
        /*000c*/ 	.word	0x00000000
        /*0010*/ 	.short	0x0003
        /*0012*/ 	.short	0x0014
        /*0014*/ 	.byte	0x00, 0xf0, 0x11, 0x00


	//----- nvinfo : EIATTR_KPARAM_INFO
	.align		4
.L_77:
        /*0018*/ 	.byte	0x04, 0x17
        /*001a*/ 	.short	(.L_79 - .L_78)
.L_78:
        /*001c*/ 	.word	0x00000000
        /*0020*/ 	.short	0x0002
        /*0022*/ 	.short	0x0010
        /*0024*/ 	.byte	0x00, 0xf0, 0x11, 0x00


	//----- nvinfo : EIATTR_KPARAM_INFO
	.align		4
.L_79:
        /*0028*/ 	.byte	0x04, 0x17
        /*002a*/ 	.short	(.L_81 - .L_80)
.L_80:
        /*002c*/ 	.word	0x00000000
        /*0030*/ 	.short	0x0001
        /*0032*/ 	.short	0x0008
        /*0034*/ 	.byte	0x00, 0xf0, 0x21, 0x00


	//----- nvinfo : EIATTR_KPARAM_INFO
	.align		4
.L_81:
        /*0038*/ 	.byte	0x04, 0x17
        /*003a*/ 	.short	(.L_83 - .L_82)
.L_82:
        /*003c*/ 	.word	0x00000000
        /*0040*/ 	.short	0x0000
        /*0042*/ 	.short	0x0000
        /*0044*/ 	.byte	0x00, 0xf5, 0x21, 0x00


	//----- nvinfo : EIATTR_SPARSE_MMA_MASK
	.align		4
.L_83:
        /*0048*/ 	.byte	0x03, 0x50
        /*004a*/ 	.short	0x0000


	//----- nvinfo : EIATTR_MAXREG_COUNT
	.align		4
        /*004c*/ 	.byte	0x03, 0x1b
        /*004e*/ 	.short	0x00ff


	//----- nvinfo : EIATTR_MERCURY_ISA_VERSION
	.align		4
        /*0050*/ 	.byte	0x03, 0x5f
        /*0052*/ 	.short	0x0101


	//----- nvinfo : EIATTR_INT_WARP_WIDE_INSTR_OFFSETS
	.align		4
        /*0054*/ 	.byte	0x04, 0x31
        /*0056*/ 	.short	(.L_85 - .L_84)


	//   ....[0]....
.L_84:
        /*0058*/ 	.word	0x00000450


	//   ....[1]....
        /*005c*/ 	.word	0x000004b0


	//----- nvinfo : EIATTR_VRC_CTA_INIT_COUNT
	.align		4
.L_85:
        /*0060*/ 	.byte	0x02, 0x4a
	.zero		1
	.zero		1


	//----- nvinfo : EIATTR_EXIT_INSTR_OFFSETS
	.align		4
        /*0064*/ 	.byte	0x04, 0x1c
        /*0066*/ 	.short	(.L_87 - .L_86)


	//   ....[0]....
.L_86:
        /*0068*/ 	.word	0x00000040


	//   ....[1]....
        /*006c*/ 	.word	0x000006d0


	//----- nvinfo : EIATTR_CBANK_PARAM_SIZE
	.align		4
.L_87:
        /*0070*/ 	.byte	0x03, 0x19
        /*0072*/ 	.short	0x0018


	//----- nvinfo : EIATTR_PARAM_CBANK
	.align		4
        /*0074*/ 	.byte	0x04, 0x0a
        /*0076*/ 	.short	(.L_89 - .L_88)
	.align		4
.L_88:
        /*0078*/ 	.word	index@(.nv.constant0._Z7kernel4I4int4iEvPT0_yii)
        /*007c*/ 	.short	0x0380
        /*007e*/ 	.short	0x0018


	//----- nvinfo : EIATTR_SW_WAR
	.align		4
.L_89:
        /*0080*/ 	.byte	0x04, 0x36
        /*0082*/ 	.short	(.L_91 - .L_90)
.L_90:
        /*0084*/ 	.word	0x00000008
.L_91:


//--------------------- .nv.info._Z7kernel4I6float4fEvPT0_yi --------------------------
	.section	.nv.info._Z7kernel4I6float4fEvPT0_yi,"",@"SHT_CUDA_INFO"
	.sectionflags	@""
	.align	4


	//----- nvinfo : EIATTR_CUDA_API_VERSION
	.align		4
        /*0000*/ 	.byte	0x04, 0x37
        /*0002*/ 	.short	(.L_93 - .L_92)
.L_92:
        /*0004*/ 	.word	0x00000082


	//----- nvinfo : EIATTR_KPARAM_INFO
	.align		4
.L_93:
        /*0008*/ 	.byte	0x04, 0x17
        /*000a*/ 	.short	(.L_95 - .L_94)
.L_94:
        /*000c*/ 	.word	0x00000000
        /*0010*/ 	.short	0x0002
        /*0012*/ 	.short	0x0010
        /*0014*/ 	.byte	0x00, 0xf0, 0x11, 0x00


	//----- nvinfo : EIATTR_KPARAM_INFO
	.align		4
.L_95:
        /*0018*/ 	.byte	0x04, 0x17
        /*001a*/ 	.short	(.L_97 - .L_96)
.L_96:
        /*001c*/ 	.word	0x00000000
        /*0020*/ 	.short	0x0001
        /*0022*/ 	.short	0x0008
        /*0024*/ 	.byte	0x00, 0xf0, 0x21, 0x00


	//----- nvinfo : EIATTR_KPARAM_INFO
	.align		4
.L_97:
        /*0028*/ 	.byte	0x04, 0x17
        /*002a*/ 	.short	(.L_99 - .L_98)
.L_98:
        /*002c*/ 	.word	0x00000000
        /*0030*/ 	.short	0x0000
        /*0032*/ 	.short	0x0000
        /*0034*/ 	.byte	0x00, 0xf5, 0x21, 0x00


	//----- nvinfo : EIATTR_SPARSE_MMA_MASK
	.align		4
.L_99:
        /*0038*/ 	.byte	0x03, 0x50
        /*003a*/ 	.short	0x0000


	//----- nvinfo : EIATTR_MAXREG_COUNT
	.align		4
        /*003c*/ 	.byte	0x03, 0x1b
        /*003e*/ 	.short	0x00ff


	//----- nvinfo : EIATTR_MERCURY_ISA_VERSION
	.align		4
        /*0040*/ 	.byte	0x03, 0x5f
        /*0042*/ 	.short	0x0101


	//----- nvinfo : EIATTR_VRC_CTA_INIT_COUNT
	.align		4
        /*0044*/ 	.byte	0x02, 0x4a
	.zero		1
	.zero		1


	//----- nvinfo : EIATTR_EXIT_INSTR_OFFSETS
	.align		4
        /*0048*/ 	.byte	0x04, 0x1c
        /*004a*/ 	.short	(.L_101 - .L_100)


	//   ....[0]....
.L_100:
        /*004c*/ 	.word	0x00000030


	//   ....[1]....
        /*0050*/ 	.word	0x00000300


	//   ....[2]....
        /*0054*/ 	.word	0x000004a0


	//   ....[3]....
        /*0058*/ 	.word	0x00000550


	//----- nvinfo : EIATTR_CBANK_PARAM_SIZE
	.align		4
.L_101:
        /*005c*/ 	.byte	0x03, 0x19
        /*005e*/ 	.short	0x0014


	//----- nvinfo : EIATTR_PARAM_CBANK
	.align		4
        /*0060*/ 	.byte	0x04, 0x0a
        /*0062*/ 	.short	(.L_103 - .L_102)
	.align		4
.L_102:
        /*0064*/ 	.word	index@(.nv.constant0._Z7kernel4I6float4fEvPT0_yi)
        /*0068*/ 	.short	0x0380
        /*006a*/ 	.short	0x0014


	//----- nvinfo : EIATTR_SW_WAR
	.align		4
.L_103:
        /*006c*/ 	.byte	0x04, 0x36
        /*006e*/ 	.short	(.L_105 - .L_104)
.L_104:
        /*0070*/ 	.word	0x00000008
.L_105:


//--------------------- .nv.info._Z7kernel2I7ushort2tEvPT0_yiii --------------------------
	.section	.nv.info._Z7kernel2I7ushort2tEvPT0_yiii,"",@"SHT_CUDA_INFO"
	.sectionflags	@""
	.align	4


	//----- nvinfo : EIATTR_CUDA_API_VERSION
	.align		4
        /*0000*/ 	.byte	0x04, 0x37
        /*0002*/ 	.short	(.L_107 - .L_106)
.L_106:
        /*0004*/ 	.word	0x00000082


	//----- nvinfo : EIATTR_KPARAM_INFO
	.align		4
.L_107:
        /*0008*/ 	.byte	0x04, 0x17
        /*000a*/ 	.short	(.L_109 - .L_108)
.L_108:
        /*000c*/ 	.word	0x00000000
        /*0010*/ 	.short	0x0004
        /*0012*/ 	.short	0x0018
        /*0014*/ 	.byte	0x00, 0xf0, 0x11, 0x00


	//----- nvinfo : EIATTR_KPARAM_INFO
	.align		4
.L_109:
        /*0018*/ 	.byte	0x04, 0x17
        /*001a*/ 	.short	(.L_111 - .L_110)
.L_110:
        /*001c*/ 	.word	0x00000000
        /*0020*/ 	.short	0x0003
        /*0022*/ 	.short	0x0014
        /*0024*/ 	.byte	0x00, 0xf0, 0x11, 0x00


	//----- nvinfo : EIATTR_KPARAM_INFO
	.align		4
.L_111:
        /*0028*/ 	.byte	0x04, 0x17
        /*002a*/ 	.short	(.L_113 - .L_112)
.L_112:
        /*002c*/ 	.word	0x00000000
        /*0030*/ 	.short	0x0002
        /*0032*/ 	.short	0x0010
        /*0034*/ 	.byte	0x00, 0xf0, 0x11, 0x00


	//----- nvinfo : EIATTR_KPARAM_INFO
	.align		4
.L_113:
        /*0038*/ 	.byte	0x04, 0x17
        /*003a*/ 	.short	(.L_115 - .L_114)
.L_114:
        /*003c*/ 	.word	0x00000000
        /*0040*/ 	.short	0x0001
        /*0042*/ 	.short	0x0008
        /*0044*/ 	.byte	0x00, 0xf0, 0x21, 0x00


	//----- nvinfo : EIATTR_KPARAM_INFO
	.align		4
.L_115:
        /*0048*/ 	.byte	0x04, 0x17
        /*004a*/ 	.short	(.L_117 - .L_116)
.L_116:
        /*004c*/ 	.word	0x00000000
        /*0050*/ 	.short	0x0000
        /*0052*/ 	.short	0x0000
        /*0054*/ 	.byte	0x00, 0xf5, 0x21, 0x00


	//----- nvinfo : EIATTR_SPARSE_MMA_MASK
	.align		4
.L_117:
        /*0058*/ 	.byte	0x03, 0x50
        /*005a*/ 	.short	0x0000


	//----- nvinfo : EIATTR_MAXREG_COUNT
	.align		4
        /*005c*/ 	.byte	0x03, 0x1b
        /*005e*/ 	.short	0x00ff


	//----- nvinfo : EIATTR_MERCURY_ISA_VERSION
	.align		4
        /*0060*/ 	.byte	0x03, 0x5f
        /*0062*/ 	.short	0x0101


	//----- nvinfo : EIATTR_INT_WARP_WIDE_INSTR_OFFSETS
	.align		4
        /*0064*/ 	.byte	0x04, 0x31
        /*0066*/ 	.short	(.L_119 - .L_118)


	//   ....[0]....
.L_118:
        /*0068*/ 	.word	0x000003b0


	//   ....[1]....
        /*006c*/ 	.word	0x00000420


	//----- nvinfo : EIATTR_VRC_CTA_INIT_COUNT
	.align		4
.L_119:
        /*0070*/ 	.byte	0x02, 0x4a
	.zero		1
	.zero		1


	//----- nvinfo : EIATTR_EXIT_INSTR_OFFSETS
	.align		4
        /*0074*/ 	.byte	0x04, 0x1c
        /*0076*/ 	.short	(.L_121 - .L_120)


	//   ....[0]....
.L_120:
        /*0078*/ 	.word	0x00000050


	//   ....[1]....
        /*007c*/ 	.word	0x00000620


	//----- nvinfo : EIATTR_CBANK_PARAM_SIZE
	.align		4
.L_121:
        /*0080*/ 	.byte	0x03, 0x19
        /*0082*/ 	.short	0x001c


	//----- nvinfo : EIATTR_PARAM_CBANK
	.align		4
        /*0084*/ 	.byte	0x04, 0x0a
        /*0086*/ 	.short	(.L_123 - .L_122)
	.align		4
.L_122:
        /*0088*/ 	.word	index@(.nv.constant0._Z7kernel2I7ushort2tEvPT0_yiii)
        /*008c*/ 	.short	0x0380
        /*008e*/ 	.short	0x001c


	//----- nvinfo : EIATTR_SW_WAR
	.align		4
.L_123:
        /*0090*/ 	.byte	0x04, 0x36
        /*0092*/ 	.short	(.L_125 - .L_124)
.L_124:
        /*0094*/ 	.word	0x00000008
.L_125:


//--------------------- .nv.info._Z7kernel2I6uchar2hEvPT0_yii --------------------------
	.section	.nv.info._Z7kernel2I6uchar2hEvPT0_yii,"",@"SHT_CUDA_INFO"
	.sectionflags	@""
	.align	4


	//----- nvinfo : EIATTR_CUDA_API_VERSION
	.align		4
        /*0000*/ 	.byte	0x04, 0x37
        /*0002*/ 	.short	(.L_127 - .L_126)
.L_126:
        /*0004*/ 	.word	0x00000082


	//----- nvinfo : EIATTR_KPARAM_INFO
	.align		4
.L_127:
        /*0008*/ 	.byte	0x04, 0x17
        /*000a*/ 	.short	(.L_129 - .L_128)
.L_128:
        /*000c*/ 	.word	0x00000000
        /*0010*/ 	.short	0x0003
        /*0012*/ 	.short	0x0014
        /*0014*/ 	.byte	0x00, 0xf0, 0x11, 0x00


	//----- nvinfo : EIATTR_KPARAM_INFO
	.align		4
.L_129:
        /*0018*/ 	.byte	0x04, 0x17
        /*001a*/ 	.short	(.L_131 - .L_130)
.L_130:
        /*001c*/ 	.word	0x00000000
        /*0020*/ 	.short	0x0002
        /*0022*/ 	.short	0x0010
        /*0024*/ 	.byte	0x00, 0xf0, 0x11, 0x00


	//----- nvinfo : EIATTR_KPARAM_INFO
	.align		4
.L_131:
        /*0028*/ 	.byte	0x04, 0x17
        /*002a*/ 	.short	(.L_133 - .L_132)
.L_132:
        /*002c*/ 	.word	0x00000000
        /*0030*/ 	.short	0x0001
        /*0032*/ 	.short	0x0008
        /*0034*/ 	.byte	0x00, 0xf0, 0x21, 0x00


	//----- nvinfo : EIATTR_KPARAM_INFO
	.align		4
.L_133:
        /*0038*/ 	.byte	0x04, 0x17
        /*003a*/ 	.short	(.L_135 - .L_134)
.L_134:
        /*003c*/ 	.word	0x00000000
        /*0040*/ 	.short	0x0000
        /*0042*/ 	.short	0x0000
        /*0044*/ 	.byte	0x00, 0xf5, 0x21, 0x00


	//----- nvinfo : EIATTR_SPARSE_MMA_MASK
	.align		4
.L_135:
        /*0048*/ 	.byte	0x03, 0x50
        /*004a*/ 	.short	0x0000


	//----- nvinfo : EIATTR_MAXREG_COUNT
	.align		4
        /*004c*/ 	.byte	0x03, 0x1b
        /*004e*/ 	.short	0x00ff


	//----- nvinfo : EIATTR_MERCURY_ISA_VERSION
	.align		4
        /*0050*/ 	.byte	0x03, 0x5f
        /*0052*/ 	.short	0x0101


	//----- nvinfo : EIATTR_VRC_CTA_INIT_COUNT
	.align		4
        /*0054*/ 	.byte	0x02, 0x4a
	.zero		1
	.zero		1


	//----- nvinfo : EIATTR_EXIT_INSTR_OFFSETS
	.align		4
        /*0058*/ 	.byte	0x04, 0x1c
        /*005a*/ 	.short	(.L_137 - .L_136)


	//   ....[0]....
.L_136:
        /*005c*/ 	.word	0x00000040


	//   ....[1]....
        /*0060*/ 	.word	0x000006f0


	//----- nvinfo : EIATTR_CBANK_PARAM_SIZE
	.align		4
.L_137:
        /*0064*/ 	.byte	0x03, 0x19
        /*0066*/ 	.short	0x0018


	//----- nvinfo : EIATTR_PARAM_CBANK
	.align		4
        /*0068*/ 	.byte	0x04, 0x0a
        /*006a*/ 	.short	(.L_139 - .L_138)
	.align		4
.L_138:
        /*006c*/ 	.word	index@(.nv.constant0._Z7kernel2I6uchar2hEvPT0_yii)
        /*0070*/ 	.short	0x0380
        /*0072*/ 	.short	0x0018


	//----- nvinfo : EIATTR_SW_WAR
	.align		4
.L_139:
        /*0074*/ 	.byte	0x04, 0x36
        /*0076*/ 	.short	(.L_141 - .L_140)
.L_140:
        /*0078*/ 	.word	0x00000008
.L_141:


//--------------------- .nv.info._Z7kernel2I5char2cEvPT0_yi --------------------------
	.section	.nv.info._Z7kernel2I5char2cEvPT0_yi,"",@"SHT_CUDA_INFO"
	.sectionflags	@""
	.align	4


	//----- nvinfo : EIATTR_CUDA_API_VERSION
	.align		4
        /*0000*/ 	.byte	0x04, 0x37
        /*0002*/ 	.short	(.L_143 - .L_142)
.L_142:
        /*0004*/ 	.word	0x00000082


	//----- nvinfo : EIATTR_KPARAM_INFO
	.align		4
.L_143:
        /*0008*/ 	.byte	0x04, 0x17
        /*000a*/ 	.short	(.L_145 - .L_144)
.L_144:
        /*000c*/ 	.word	0x00000000
        /*0010*/ 	.short	0x0002
        /*0012*/ 	.short	0x0010
        /*0014*/ 	.byte	0x00, 0xf0, 0x11, 0x00


	//----- nvinfo : EIATTR_KPARAM_INFO
	.align		4
.L_145:
        /*0018*/ 	.byte	0x04, 0x17
        /*001a*/ 	.short	(.L_147 - .L_146)
.L_146:
        /*001c*/ 	.word	0x00000000
        /*0020*/ 	.short	0x0001
        /*0022*/ 	.short	0x0008
        /*0024*/ 	.byte	0x00, 0xf0, 0x21, 0x00


	//----- nvinfo : EIATTR_KPARAM_INFO
	.align		4
.L_147:
        /*0028*/ 	.byte	0x04, 0x17
        /*002a*/ 	.short	(.L_149 - .L_148)
.L_148:
        /*002c*/ 	.word	0x00000000
        /*0030*/ 	.short	0x0000
        /*0032*/ 	.short	0x0000
        /*0034*/ 	.byte	0x00, 0xf5, 0x21, 0x00


	//----- nvinfo : EIATTR_SPARSE_MMA_MASK
	.align		4
.L_149:
        /*0038*/ 	.byte	0x03, 0x50
        /*003a*/ 	.short	0x0000


	//----- nvinfo : EIATTR_MAXREG_COUNT
	.align		4
        /*003c*/ 	.byte	0x03, 0x1b
        /*003e*/ 	.short	0x00ff


	//----- nvinfo : EIATTR_MERCURY_ISA_VERSION
	.align		4
        /*0040*/ 	.byte	0x03, 0x5f
        /*0042*/ 	.short	0x0101


	//----- nvinfo : EIATTR_VRC_CTA_INIT_COUNT
	.align		4
        /*0044*/ 	.byte	0x02, 0x4a
	.zero		1
	.zero		1


	//----- nvinfo : EIATTR_EXIT_INSTR_OFFSETS
	.align		4
        /*0048*/ 	.byte	0x04, 0x1c
        /*004a*/ 	.short	(.L_151 - .L_150)


	//   ....[0]....
.L_150:
        /*004c*/ 	.word	0x00000030


	//   ....[1]....
        /*0050*/ 	.word	0x000002d0


	//   ....[2]....
        /*0054*/ 	.word	0x00000430


	//   ....[3]....
        /*0058*/ 	.word	0x000004e0


	//----- nvinfo : EIATTR_CBANK_PARAM_SIZE
	.align		4
.L_151:
        /*005c*/ 	.byte	0x03, 0x19
        /*005e*/ 	.short	0x0014


	//----- nvinfo : EIATTR_PARAM_CBANK
	.align		4
        /*0060*/ 	.byte	0x04, 0x0a
        /*0062*/ 	.short	(.L_153 - .L_152)
	.align		4
.L_152:
        /*0064*/ 	.word	index@(.nv.constant0._Z7kernel2I5char2cEvPT0_yi)
        /*0068*/ 	.short	0x0380
        /*006a*/ 	.short	0x0014


	//----- nvinfo : EIATTR_SW_WAR
	.align		4
.L_153:
        /*006c*/ 	.byte	0x04, 0x36
        /*006e*/ 	.short	(.L_155 - .L_154)
.L_154:
        /*0070*/ 	.word	0x00000008
.L_155:


//--------------------- .nv.info._Z7kernel1I6short1sEvPT0_yiii --------------------------
	.section	.nv.info._Z7kernel1I6short1sEvPT0_yiii,"",@"SHT_CUDA_INFO"
	.sectionflags	@""
	.align	4


	//----- nvinfo : EIATTR_CUDA_API_VERSION
	.align		4
        /*0000*/ 	.byte	0x04, 0x37
        /*0002*/ 	.short	(.L_157 - .L_156)
.L_156:
        /*0004*/ 	.word	0x00000082


	//----- nvinfo : EIATTR_KPARAM_INFO
	.align		4
.L_157:
        /*0008*/ 	.byte	0x04, 0x17
        /*000a*/ 	.short	(.L_159 - .L_158)
.L_158:
        /*000c*/ 	.word	0x00000000
        /*0010*/ 	.short	0x0004
        /*0012*/ 	.short	0x0018
        /*0014*/ 	.byte	0x00, 0xf0, 0x11, 0x00


	//----- nvinfo : EIATTR_KPARAM_INFO
	.align		4
.L_159:
        /*0018*/ 	.byte	0x04, 0x17
        /*001a*/ 	.short	(.L_161 - .L_160)
.L_160:
        /*001c*/ 	.word	0x00000000
        /*0020*/ 	.short	0x0003
        /*0022*/ 	.short	0x0014
        /*0024*/ 	.byte	0x00, 0xf0, 0x11, 0x00


	//----- nvinfo : EIATTR_KPARAM_INFO
	.align		4
.L_161:
        /*0028*/ 	.byte	0x04, 0x17
        /*002a*/ 	.short	(.L_163 - .L_162)
.L_162:
        /*002c*/ 	.word	0x00000000
        /*0030*/ 	.short	0x0002
        /*0032*/ 	.short	0x0010
        /*0034*/ 	.byte	0x00, 0xf0, 0x11, 0x00


	//----- nvinfo : EIATTR_KPARAM_INFO
	.align		4
.L_163:
        /*0038*/ 	.byte	0x04, 0x17
        /*003a*/ 	.short	(.L_165 - .L_164)
.L_164:
        /*003c*/ 	.word	0x00000000
        /*0040*/ 	.short	0x0001
        /*0042*/ 	.short	0x0008
        /*0044*/ 	.byte	0x00, 0xf0, 0x21, 0x00


	//----- nvinfo : EIATTR_KPARAM_INFO
	.align		4
.L_165:
        /*0048*/ 	.byte	0x04, 0x17
        /*004a*/ 	.short	(.L_167 - .L_166)
.L_166:
        /*004c*/ 	.word	0x00000000
        /*0050*/ 	.short	0x0000
        /*0052*/ 	.short	0x0000
        /*0054*/ 	.byte	0x00, 0xf5, 0x21, 0x00


	//----- nvinfo : EIATTR_SPARSE_MMA_MASK
	.align		4
.L_167:
        /*0058*/ 	.byte	0x03, 0x50
        /*005a*/ 	.short	0x0000


	//----- nvinfo : EIATTR_MAXREG_COUNT
	.align		4
        /*005c*/ 	.byte	0x03, 0x1b
        /*005e*/ 	.short	0x00ff


	//----- nvinfo : EIATTR_MERCURY_ISA_VERSION
	.align		4
        /*0060*/ 	.byte	0x03, 0x5f
        /*0062*/ 	.short	0x0101


	//----- nvinfo : EIATTR_INT_WARP_WIDE_INSTR_OFFSETS
	.align		4
        /*0064*/ 	.byte	0x04, 0x31
        /*0066*/ 	.short	(.L_169 - .L_168)


	//   ....[0]....
.L_168:
        /*0068*/ 	.word	0x000005b0


	//   ....[1]....
        /*006c*/ 	.word	0x00000620


	//----- nvinfo : EIATTR_VRC_CTA_INIT_COUNT
	.align		4
.L_169:
        /*0070*/ 	.byte	0x02, 0x4a
	.zero		1
	.zero		1


	//----- nvinfo : EIATTR_EXIT_INSTR_OFFSETS
	.align		4
        /*0074*/ 	.byte	0x04, 0x1c
        /*0076*/ 	.short	(.L_171 - .L_170)


	//   ....[0]....
.L_170:
        /*0078*/ 	.word	0x00000050


	//   ....[1]....
        /*007c*/ 	.word	0x00000780


	//----- nvinfo : EIATTR_CBANK_PARAM_SIZE
	.align		4
.L_171:
        /*0080*/ 	.byte	0x03, 0x19
        /*0082*/ 	.short	0x001c


	//----- nvinfo : EIATTR_PARAM_CBANK
	.align		4
        /*0084*/ 	.byte	0x04, 0x0a
        /*0086*/ 	.short	(.L_173 - .L_172)
	.align		4
.L_172:
        /*0088*/ 	.word	index@(.nv.constant0._Z7kernel1I6short1sEvPT0_yiii)
        /*008c*/ 	.short	0x0380
        /*008e*/ 	.short	0x001c


	//----- nvinfo : EIATTR_SW_WAR
	.align		4
.L_173:
        /*0090*/ 	.byte	0x04, 0x36
        /*0092*/ 	.short	(.L_175 - .L_174)
.L_174:
        /*0094*/ 	.word	0x00000008
.L_175:


//--------------------- .nv.info._Z7kernel1I4int1iEvPT0_yii --------------------------
	.section	.nv.info._Z7kernel1I4int1iEvPT0_yii,"",@"SHT_CUDA_INFO"
	.sectionflags	@""
	.align	4


	//----- nvinfo : EIATTR_CUDA_API_VERSION
	.align		4
        /*0000*/ 	.byte	0x04, 0x37
        /*0002*/ 	.short	(.L_177 - .L_176)
.L_176:
        /*0004*/ 	.word	0x00000082


	//----- nvinfo : EIATTR_KPARAM_INFO
	.align		4
.L_177:
        /*0008*/ 	.byte	0x04, 0x17
        /*000a*/ 	.short	(.L_179 - .L_178)
.L_178:
        /*000c*/ 	.word	0x00000000
        /*0010*/ 	.short	0x0003
        /*0012*/ 	.short	0x0014
        /*0014*/ 	.byte	0x00, 0xf0, 0x11, 0x00


	//----- nvinfo : EIATTR_KPARAM_INFO
	.align		4
.L_179:
        /*0018*/ 	.byte	0x04, 0x17
        /*001a*/ 	.short	(.L_181 - .L_180)
.L_180:
        /*001c*/ 	.word	0x00000000
        /*0020*/ 	.short	0x0002
        /*0022*/ 	.short	0x0010
        /*0024*/ 	.byte	0x00, 0xf0, 0x11, 0x00


	//----- nvinfo : EIATTR_KPARAM_INFO
	.align		4
.L_181:
        /*0028*/ 	.byte	0x04, 0x17
        /*002a*/ 	.short	(.L_183 - .L_182)
.L_182:
        /*002c*/ 	.word	0x00000000
        /*0030*/ 	.short	0x0001
        /*0032*/ 	.short	0x0008
        /*0034*/ 	.byte	0x00, 0xf0, 0x21, 0x00


	//----- nvinfo : EIATTR_KPARAM_INFO
	.align		4
.L_183:
        /*0038*/ 	.byte	0x04, 0x17
        /*003a*/ 	.short	(.L_185 - .L_184)
.L_184:
        /*003c*/ 	.word	0x00000000
        /*0040*/ 	.short	0x0000
        /*0042*/ 	.short	0x0000
        /*0044*/ 	.byte	0x00, 0xf5, 0x21, 0x00


	//----- nvinfo : EIATTR_SPARSE_MMA_MASK
	.align		4
.L_185:
        /*0048*/ 	.byte	0x03, 0x50
        /*004a*/ 	.short	0x0000


	//----- nvinfo : EIATTR_MAXREG_COUNT
	.align		4
        /*004c*/ 	.byte	0x03, 0x1b
        /*004e*/ 	.short	0x00ff


	//----- nvinfo : EIATTR_MERCURY_ISA_VERSION
	.align		4
        /*0050*/ 	.byte	0x03, 0x5f
        /*0052*/ 	.short	0x0101


	//----- nvinfo : EIATTR_INT_WARP_WIDE_INSTR_OFFSETS
	.align		4
        /*0054*/ 	.byte	0x04, 0x31
        /*0056*/ 	.short	(.L_187 - .L_186)


	//   ....[0]....
.L_186:
        /*0058*/ 	.word	0x00000610


	//   ....[1]....
        /*005c*/ 	.word	0x00000630


	//----- nvinfo : EIATTR_VRC_CTA_INIT_COUNT
	.align		4
.L_187:
        /*0060*/ 	.byte	0x02, 0x4a
	.zero		1
	.zero		1


	//----- nvinfo : EIATTR_EXIT_INSTR_OFFSETS
	.align		4
        /*0064*/ 	.byte	0x04, 0x1c
        /*0066*/ 	.short	(.L_189 - .L_188)


	//   ....[0]....
.L_188:
        /*0068*/ 	.word	0x00000040


	//   ....[1]....
        /*006c*/ 	.word	0x000007e0


	//----- nvinfo : EIATTR_CBANK_PARAM_SIZE
	.align		4
.L_189:
        /*0070*/ 	.byte	0x03, 0x19
        /*0072*/ 	.short	0x0018


	//----- nvinfo : EIATTR_PARAM_CBANK
	.align		4
        /*0074*/ 	.byte	0x04, 0x0a
        /*0076*/ 	.short	(.L_191 - .L_190)
	.align		4
.L_190:
        /*0078*/ 	.word	index@(.nv.constant0._Z7kernel1I4int1iEvPT0_yii)
        /*007c*/ 	.short	0x0380
        /*007e*/ 	.short	0x0018


	//----- nvinfo : EIATTR_SW_WAR
	.align		4
.L_191:
        /*0080*/ 	.byte	0x04, 0x36
        /*0082*/ 	.short	(.L_193 - .L_192)
.L_192:
        /*0084*/ 	.word	0x00000008
.L_193:


//--------------------- .nv.info._Z7kernel1I5uint1jEvPT0_yi --------------------------
	.section	.nv.info._Z7kernel1I5uint1jEvPT0_yi,"",@"SHT_CUDA_INFO"
	.sectionflags	@""
	.align	4


	//----- nvinfo : EIATTR_CUDA_API_VERSION
	.align		4
        /*0000*/ 	.byte	0x04, 0x37
        /*0002*/ 	.short	(.L_195 - .L_194)
.L_194:
        /*0004*/ 	.word	0x00000082


	//----- nvinfo : EIATTR_KPARAM_INFO
	.align		4
.L_195:
        /*0008*/ 	.byte	0x04, 0x17
        /*000a*/ 	.short	(.L_197 - .L_196)
.L_196:
        /*000c*/ 	.word	0x00000000
        /*0010*/ 	.short	0x0002
        /*0012*/ 	.short	0x0010
        /*0014*/ 	.byte	0x00, 0xf0, 0x11, 0x00


	//----- nvinfo : EIATTR_KPARAM_INFO
	.align		4
.L_197:
        /*0018*/ 	.byte	0x04, 0x17
        /*001a*/ 	.short	(.L_199 - .L_198)
.L_198:
        /*001c*/ 	.word	0x00000000
        /*0020*/ 	.short	0x0001
        /*0022*/ 	.short	0x0008
        /*0024*/ 	.byte	0x00, 0xf0, 0x21, 0x00


	//----- nvinfo : EIATTR_KPARAM_INFO
	.align		4
.L_199:
        /*0028*/ 	.byte	0x04, 0x17
        /*002a*/ 	.short	(.L_201 - .L_200)
.L_200:
        /*002c*/ 	.word	0x00000000
        /*0030*/ 	.short	0x0000
        /*0032*/ 	.short	0x0000
        /*0034*/ 	.byte	0x00, 0xf5, 0x21, 0x00


	//----- nvinfo : EIATTR_SPARSE_MMA_MASK
	.align		4
.L_201:
        /*0038*/ 	.byte	0x03, 0x50
        /*003a*/ 	.short	0x0000


	//----- nvinfo : EIATTR_MAXREG_COUNT
	.align		4
        /*003c*/ 	.byte	0x03, 0x1b
        /*003e*/ 	.short	0x00ff


	//----- nvinfo : EIATTR_MERCURY_ISA_VERSION
	.align		4
        /*0040*/ 	.byte	0x03, 0x5f
        /*0042*/ 	.short	0x0101


	//----- nvinfo : EIATTR_VRC_CTA_INIT_COUNT
	.align		4
        /*0044*/ 	.byte	0x02, 0x4a
	.zero		1
	.zero		1


	//----- nvinfo : EIATTR_EXIT_INSTR_OFFSETS
	.align		4
        /*0048*/ 	.byte	0x04, 0x1c
        /*004a*/ 	.short	(.L_203 - .L_202)


	//   ....[0]....
.L_202:
        /*004c*/ 	.word	0x00000030


	//   ....[1]....
        /*0050*/ 	.word	0x000001f0


	//   ....[2]....
        /*0054*/ 	.word	0x00000300


	//   ....[3]....
        /*0058*/ 	.word	0x000003d0


	//   ....[4]....
        /*005c*/ 	.word	0x00000440


	//----- nvinfo : EIATTR_CBANK_PARAM_SIZE
	.align		4
.L_203:
        /*0060*/ 	.byte	0x03, 0x19
        /*0062*/ 	.short	0x0014


	//----- nvinfo : EIATTR_PARAM_CBANK
	.align		4
        /*0064*/ 	.byte	0x04, 0x0a
        /*0066*/ 	.short	(.L_205 - .L_204)
	.align		4
.L_204:
        /*0068*/ 	.word	index@(.nv.constant0._Z7kernel1I5uint1jEvPT0_yi)
        /*006c*/ 	.short	0x0380
        /*006e*/ 	.short	0x0014


	//----- nvinfo : EIATTR_SW_WAR
	.align		4
.L_205:
        /*0070*/ 	.byte	0x04, 0x36
        /*0072*/ 	.short	(.L_207 - .L_206)
.L_206:
        /*0074*/ 	.word	0x00000008
.L_207:


//--------------------- .nv.callgraph             --------------------------
	.section	.nv.callgraph,"",@"SHT_CUDA_CALLGRAPH"
	.align	4
	.sectionentsize	8
	.align		4
        /*0000*/ 	.word	0x00000000
	.align		4
        /*0004*/ 	.word	0xffffffff
	.align		4
        /*0008*/ 	.word	0x00000000
	.align		4
        /*000c*/ 	.word	0xfffffffe
	.align		4
        /*0010*/ 	.word	0x00000000
	.align		4
        /*0014*/ 	.word	0xfffffffd
	.align		4
        /*0018*/ 	.word	0x00000000
	.align		4
        /*001c*/ 	.word	0xfffffffc


//--------------------- .text._Z7kernel4I5uint4jEvPT0_yiii --------------------------
	.section	.text._Z7kernel4I5uint4jEvPT0_yiii,"ax",@progbits
	.align	128
        .global         _Z7kernel4I5uint4jEvPT0_yiii
        .type           _Z7kernel4I5uint4jEvPT0_yiii,@function
        .size           _Z7kernel4I5uint4jEvPT0_yiii,(.L_x_49 - _Z7kernel4I5uint4jEvPT0_yiii)
        .other          _Z7kernel4I5uint4jEvPT0_yiii,@"STO_CUDA_ENTRY STV_DEFAULT"
_Z7kernel4I5uint4jEvPT0_yiii:
.text._Z7kernel4I5uint4jEvPT0_yiii:
[----:B------:R-:W-:Y:S08]  /*0000*/  LDC R1, c[0x0][0x37c] ;  /* 0x0000df00ff017b82 */ /* 0x000ff00000000800 */
[----:B------:R-:W0:Y:S01]  /*0010*/  LDC.64 R20, c[0x0][0x390] ;  /* 0x0000e400ff147b82 */ /* 0x000e220000000a00 */
[----:B------:R-:W0:Y:S02]  /*0020*/  LDCU UR4, c[0x0][0x398] ;  /* 0x00007300ff0477ac */ /* 0x000e240008000800 */
[----:B0-----:R-:W-:-:S04]  /*0030*/  VIMNMX3 R0, R21, UR4, R20, PT ;  /* 0x0000000415007c0f */ /* 0x001fc8000b800114 */
[----:B------:R-:W-:-:S13]  /*0040*/  ISETP.GE.AND P0, PT, R0, 0x1, PT ;  /* 0x000000010000780c */ /* 0x000fda0003f06270 */
[----:B------:R-:W-:Y:S05]  /*0050*/  @!P0 EXIT ;  /* 0x000000000000894d */ /* 0x000fea0003800000 */
[C---:B------:R-:W-:Y:S01]  /*0060*/  LOP3.LUT R21, R20.reuse, 0x7ffffffc, RZ, 0xc0, !PT ;  /* 0x7ffffffc14157812 */ /* 0x040fe200078ec0ff */
[----:B------:R-:W-:Y:S01]  /*0070*/  IMAD.MOV.U32 R6, RZ, RZ, RZ ;  /* 0x000000ffff067224 */ /* 0x000fe200078e00ff */
[C---:B------:R-:W-:Y:S01]  /*0080*/  LOP3.LUT R22, R20.reuse, 0x3, RZ, 0xc0, !PT ;  /* 0x0000000314167812 */ /* 0x040fe200078ec0ff */
[----:B------:R-:W-:Y:S01]  /*0090*/  IMAD.SHL.U32 R20, R20, 0x4, RZ ;  /* 0x0000000414147824 */ /* 0x000fe200078e00ff */
[----:B------:R-:W-:Y:S01]  /*00a0*/  IADD3 R7, PT, PT, -R21, RZ, RZ ;  /* 0x000000ff15077210 */ /* 0x000fe20007ffe1ff */
[----:B------:R-:W0:Y:S01]  /*00b0*/  LDCU.64 UR4, c[0x0][0x358] ;  /* 0x00006b00ff0477ac */ /* 0x000e220008000a00 */
[----:B------:R-:W-:-:S05]  /*00c0*/  NOP ;  /* 0x0000000000007918 */ /* 0x000fca0000000000 */
.L_x_4:
[----:B-12---:R-:W-:-:S07]  /*00d0*/  IMAD.MOV.U32 R5, RZ, RZ, RZ ;  /* 0x000000ffff057224 */ /* 0x006fce00078e00ff */
.L_x_3:
[----:B-1----:R-:W1:Y:S01]  /*00e0*/  LDC.64 R2, c[0x0][0x390] ;  /* 0x0000e400ff027b82 */ /* 0x002e620000000a00 */
[----:B------:R-:W-:Y:S01]  /*00f0*/  HFMA2 R27, -RZ, RZ, 0, 0 ;  /* 0x00000000ff1b7431 */ /* 0x000fe200000001ff */
[----:B-1----:R-:W-:Y:S01]  /*0100*/  ISETP.GE.U32.AND P0, PT, R2, 0x4, PT ;  /* 0x000000040200780c */ /* 0x002fe20003f06070 */
[----:B------:R-:W-:-:S12]  /*0110*/  IMAD R0, R6, R3, R5 ;  /* 0x0000000306007224 */ /* 0x000fd800078e0205 */
[----:B--2---:R-:W-:Y:S05]  /*0120*/  @!P0 BRA `(.L_x_0) ;  /* 0x0000000000a48947 */ /* 0x004fea0003800000 */
[----:B------:R-:W1:Y:S01]  /*0130*/  LDC.64 R26, c[0x0][0x380] ;  /* 0x0000e000ff1a7b82 */ /* 0x000e620000000a00 */
[----:B------:R-:W-:Y:S01]  /*0140*/  IMAD R23, R20, R0, RZ ;  /* 0x0000000014177224 */ /* 0x000fe200078e02ff */
[----:B------:R-:W-:Y:S01]  /*0150*/  MOV R25, R7 ;  /* 0x0000000700197202 */ /* 0x000fe20000000f00 */
[----:B------:R-:W-:-:S07]  /*0160*/  IMAD.MOV.U32 R24, RZ, RZ, 0x20 ;  /* 0x00000020ff187424 */ /* 0x000fce00078e00ff */
.L_x_1:
[----:B--2---:R-:W2:Y:S01]  /*0170*/  LDCU UR6, c[0x0][0x388] ;  /* 0x00007100ff0677ac */ /* 0x004ea20008000800 */
[----:B------:R-:W-:-:S04]  /*0180*/  VIADD R4, R24, 0xffffffe0 ;  /* 0xffffffe018047836 */ /* 0x000fc80000000000 */
[----:B--2---:R2:W5:Y:S01]  /*0190*/  SULD.D.BA.3D.128.STRONG.SM.TRAP R12, [R4], UR6 ;  /* 0xb0ff0600040c7f99 */ /* 0x00456200081ead00 */
[----:B------:R-:W-:Y:S01]  /*01a0*/  IADD3 R8, PT, PT, R24, -0x10, RZ ;  /* 0xfffffff018087810 */ /* 0x000fe20007ffe0ff */
[----:B-1----:R-:W-:-:S04]  /*01b0*/  IMAD.WIDE R28, R23, 0x4, R26 ;  /* 0x00000004171c7825 */ /* 0x002fc800078e021a */
[----:B------:R-:W-:Y:S02]  /*01c0*/  VIADD R16, R24, 0x10 ;  /* 0x0000001018107836 */ /* 0x000fe40000000000 */
[----:B--2---:R-:W-:-:S04]  /*01d0*/  IMAD.MOV.U32 R4, RZ, RZ, R8 ;  /* 0x000000ffff047224 */ /* 0x004fc800078e0008 */
[----:B------:R1:W5:Y:S02]  /*01e0*/  SULD.D.BA.3D.128.STRONG.SM.TRAP R8, [R4], UR6 ;  /* 0xb0ff060004087f99 */ /* 0x00036400081ead00 */
[----:B-1----:R-:W-:Y:S01]  /*01f0*/  MOV R4, R24 ;  /* 0x0000001800047202 */ /* 0x002fe20000000f00 */
[----:B------:R-:W-:-:S04]  /*0200*/  DEPBAR.LE SB5, 0x1 ;  /* 0x0000d0400000791a */ /* 0x000fc80000000000 */
[----:B0-----:R-:W-:Y:S04]  /*0210*/  STG.E desc[UR4][R28.64], R12 ;  /* 0x0000000c1c007986 */ /* 0x001fe8000c101904 */
[----:B------:R-:W-:Y:S04]  /*0220*/  STG.E desc[UR4][R28.64+0x4], R13 ;  /* 0x0000040d1c007986 */ /* 0x000fe8000c101904 */
[----:B------:R-:W-:Y:S04]  /*0230*/  STG.E desc[UR4][R28.64+0x8], R14 ;  /* 0x0000080e1c007986 */ /* 0x000fe8000c101904 */
[----:B------:R0:W-:Y:S02]  /*0240*/  STG.E desc[UR4][R28.64+0xc], R15 ;  /* 0x00000c0f1c007986 */ /* 0x0001e4000c101904 */
[----:B0-----:R0:W5:Y:S01]  /*0250*/  SULD.D.BA.3D.128.STRONG.SM.TRAP R12, [R4], UR6 ;  /* 0xb0ff0600040c7f99 */ /* 0x00116200081ead00 */
[----:B------:R-:W-:Y:S01]  /*0260*/  VIADD R25, R25, 0x4 ;  /* 0x0000000419197836 */ /* 0x000fe20000000000 */
[----:B------:R-:W-:-:S04]  /*0270*/  DEPBAR.LE SB5, 0x1 ;  /* 0x0000d0400000791a */ /* 0x000fc80000000000 */
[----:B------:R2:W-:Y:S01]  /*0280*/  STG.E desc[UR4][R28.64+0x10], R8 ;  /* 0x000010081c007986 */ /* 0x0005e2000c101904 */
[----:B------:R-:W-:-:S03]  /*0290*/  IADD3 R23, PT, PT, R23, 0x10, RZ ;  /* 0x0000001017177810 */ /* 0x000fc60007ffe0ff */
[----:B------:R2:W-:Y:S01]  /*02a0*/  STG.E desc[UR4][R28.64+0x14], R9 ;  /* 0x000014091c007986 */ /* 0x0005e2000c101904 */
[----:B0-----:R-:W-:-:S04]  /*02b0*/  MOV R4, R16 ;  /* 0x0000001000047202 */ /* 0x001fc80000000f00 */
[----:B------:R-:W5:Y:S01]  /*02c0*/  SULD.D.BA.3D.128.STRONG.SM.TRAP R16, [R4], UR6 ;  /* 0xb0ff060004107f99 */ /* 0x000f6200081ead00 */
[----:B------:R-:W-:Y:S01]  /*02d0*/  ISETP.NE.AND P0, PT, R25, RZ, PT ;  /* 0x000000ff1900720c */ /* 0x000fe20003f05270 */
[----:B------:R2:W-:Y:S01]  /*02e0*/  STG.E desc[UR4][R28.64+0x18], R10 ;  /* 0x0000180a1c007986 */ /* 0x0005e2000c101904 */
[----:B------:R-:W-:-:S03]  /*02f0*/  VIADD R24, R24, 0x40 ;  /* 0x0000004018187836 */ /* 0x000fc60000000000 */
[----:B------:R2:W-:Y:S01]  /*0300*/  STG.E desc[UR4][R28.64+0x1c], R11 ;  /* 0x00001c0b1c007986 */ /* 0x0005e2000c101904 */
[----:B------:R-:W-:-:S04]  /*0310*/  DEPBAR.LE SB5, 0x1 ;  /* 0x0000d0400000791a */ /* 0x000fc80000000000 */
[----:B------:R2:W-:Y:S04]  /*0320*/  STG.E desc[UR4][R28.64+0x20], R12 ;  /* 0x0000200c1c007986 */ /* 0x0005e8000c101904 */
[----:B------:R2:W-:Y:S04]  /*0330*/  STG.E desc[UR4][R28.64+0x24], R13 ;  /* 0x0000240d1c007986 */ /* 0x0005e8000c101904 */
[----:B------:R2:W-:Y:S04]  /*0340*/  STG.E desc[UR4][R28.64+0x28], R14 ;  /* 0x0000280e1c007986 */ /* 0x0005e8000c101904 */
[----:B------:R2:W-:Y:S04]  /*0350*/  STG.E desc[UR4][R28.64+0x2c], R15 ;  /* 0x00002c0f1c007986 */ /* 0x0005e8000c101904 */
[----:B-----5:R2:W-:Y:S04]  /*0360*/  STG.E desc[UR4][R28.64+0x30], R16 ;  /* 0x000030101c007986 */ /* 0x0205e8000c101904 */
[----:B------:R2:W-:Y:S04]  /*0370*/  STG.E desc[UR4][R28.64+0x34], R17 ;  /* 0x000034111c007986 */ /* 0x0005e8000c101904 */
[----:B------:R2:W-:Y:S04]  /*0380*/  STG.E desc[UR4][R28.64+0x38], R18 ;  /* 0x000038121c007986 */ /* 0x0005e8000c101904 */
[----:B------:R2:W-:Y:S01]  /*0390*/  STG.E desc[UR4][R28.64+0x3c], R19 ;  /* 0x00003c131c007986 */ /* 0x0005e2000c101904 */
[----:B------:R-:W-:Y:S05]  /*03a0*/  @P0 BRA `(.L_x_1) ;  /* 0xfffffffc00700947 */ /* 0x000fea000383ffff */
[----:B------:R-:W-:-:S07]  /*03b0*/  MOV R27, R21 ;  /* 0x00000015001b7202 */ /* 0x000fce0000000f00 */
.L_x_0:
[----:B------:R-:W-:-:S13]  /*03c0*/  ISETP.NE.AND P0, PT, R22, RZ, PT ;  /* 0x000000ff1600720c */ /* 0x000fda0003f05270 */
[----:B------:R-:W-:Y:S05]  /*03d0*/  @!P0 BRA `(.L_x_2) ;  /* 0x0000000000948947 */ /* 0x000fea0003800000 */
[----:B------:R-:W-:Y:S02]  /*03e0*/  ISETP.NE.AND P0, PT, R22, 0x1, PT ;  /* 0x000000011600780c */ /* 0x000fe40003f05270 */
[----:B------:R-:W-:-:S11]  /*03f0*/  LOP3.LUT P1, RZ, R2, 0x1, RZ, 0xc0, !PT ;  /* 0x0000000102ff7812 */ /* 0x000fd6000782c0ff */
[----:B------:R-:W-:Y:S01]  /*0400*/  VOTEU.ANY UP0, P0 ;  /* 0x0000000000ff7886 */ /* 0x000fe20000000100 */
[C---:B------:R-:W-:Y:S01]  /*0410*/  @P0 IMAD.SHL.U32 R4, R27.reuse, 0x10, RZ ;  /* 0x000000101b040824 */ /* 0x040fe200078e00ff */
[----:B------:R-:W1:Y:S01]  /*0420*/  @P0 LDC.64 R24, c[0x0][0x380] ;  /* 0x0000e000ff180b82 */ /* 0x000e620000000a00 */
[----:B------:R-:W-:Y:S02]  /*0430*/  @P0 IMAD R23, R0, R2, R27 ;  /* 0x0000000200170224 */ /* 0x000fe400078e021b */
[----:B------:R-:W3:Y:S01]  /*0440*/  @UP0 LDCU UR6, c[0x0][0x388] ;  /* 0x00007100ff0607ac */ /* 0x000ee20008000800 */
[----:B--2---:R-:W-:Y:S01]  /*0450*/  @P0 IADD3 R12, PT, PT, R4, 0x10, RZ ;  /* 0x00000010040c0810 */ /* 0x004fe20007ffe0ff */
[----:B------:R-:W-:Y:S01]  /*0460*/  @P0 VIADD R27, R27, 0x2 ;  /* 0x000000021b1b0836 */ /* 0x000fe20000000000 */
[----:B------:R-:W-:-:S05]  /*0470*/  VOTEU.ANY UP0, P1 ;  /* 0x0000000000ff7886 */ /* 0x000fca0000800100 */
[----:B------:R-:W2:Y:S01]  /*0480*/  @UP0 LDCU UR7, c[0x0][0x388] ;  /* 0x00007100ff0707ac */ /* 0x000ea20008000800 */
[----:B------:R-:W-:Y:S01]  /*0490*/  @P1 IMAD.SHL.U32 R16, R27, 0x10, RZ ;  /* 0x000000101b101824 */ /* 0x000fe200078e00ff */
[----:B---3--:R3:W5:Y:S02]  /*04a0*/  @P0 SULD.D.BA.3D.128.STRONG.SM.TRAP R8, [R4], UR6 ;  /* 0xb0ff060004080f99 */ /* 0x00876400081ead00 */
[----:B---3--:R-:W-:-:S04]  /*04b0*/  @P0 MOV R4, R12 ;  /* 0x0000000c00040202 */ /* 0x008fc80000000f00 */
[----:B------:R3:W5:Y:S02]  /*04c0*/  @P0 SULD.D.BA.3D.128.STRONG.SM.TRAP R12, [R4], UR6 ;  /* 0xb0ff0600040c0f99 */ /* 0x00076400081ead00 */
[----:B---3--:R-:W-:-:S04]  /*04d0*/  @P1 MOV R4, R16 ;  /* 0x0000001000041202 */ /* 0x008fc80000000f00 */
[----:B--2---:R-:W5:Y:S01]  /*04e0*/  @P1 SULD.D.BA.3D.128.STRONG.SM.TRAP R16, [R4], UR7 ;  /* 0xb0ff070004101f99 */ /* 0x004f6200081ead00 */
[----:B------:R-:W-:Y:S02]  /*04f0*/  @P1 IMAD R0, R0, R2, R27 ;  /* 0x0000000200001224 */ /* 0x000fe400078e021b */
[----:B------:R-:W2:Y:S01]  /*0500*/  @P1 LDC.64 R26, c[0x0][0x380] ;  /* 0x0000e000ff1a1b82 */ /* 0x000ea20000000a00 */
[----:B------:R-:W-:-:S04]  /*0510*/  @P0 IMAD.SHL.U32 R23, R23, 0x4, RZ ;  /* 0x0000000417170824 */ /* 0x000fc800078e00ff */
[----:B-1----:R-:W-:Y:S01]  /*0520*/  @P0 IMAD.WIDE R24, R23, 0x4, R24 ;  /* 0x0000000417180825 */ /* 0x002fe200078e0218 */
[----:B------:R-:W-:-:S05]  /*0530*/  @P1 SHF.L.U32 R23, R0, 0x2, RZ ;  /* 0x0000000200171819 */ /* 0x000fca00000006ff */
[----:B--2---:R-:W-:Y:S01]  /*0540*/  @P1 IMAD.WIDE R26, R23, 0x4, R26 ;  /* 0x00000004171a1825 */ /* 0x004fe200078e021a */
[----:B------:R-:W-:-:S04]  /*0550*/  DEPBAR.LE SB5, 0x2 ;  /* 0x0000d0800000791a */ /* 0x000fc80000000000 */
[----:B0-----:R1:W-:Y:S04]  /*0560*/  @P0 STG.E desc[UR4][R24.64], R8 ;  /* 0x0000000818000986 */ /* 0x0013e8000c101904 */
[----:B------:R1:W-:Y:S04]  /*0570*/  @P0 STG.E desc[UR4][R24.64+0x4], R9 ;  /* 0x0000040918000986 */ /* 0x0003e8000c101904 */
[----:B------:R1:W-:Y:S04]  /*0580*/  @P0 STG.E desc[UR4][R24.64+0x8], R10 ;  /* 0x0000080a18000986 */ /* 0x0003e8000c101904 */
[----:B------:R1:W-:Y:S01]  /*0590*/  @P0 STG.E desc[UR4][R24.64+0xc], R11 ;  /* 0x00000c0b18000986 */ /* 0x0003e2000c101904 */
[----:B------:R-:W-:-:S04]  /*05a0*/  DEPBAR.LE SB5, 0x1 ;  /* 0x0000d0400000791a */ /* 0x000fc80000000000 */
[----:B------:R1:W-:Y:S04]  /*05b0*/  @P0 STG.E desc[UR4][R24.64+0x10], R12 ;  /* 0x0000100c18000986 */ /* 0x0003e8000c101904 */
[----:B------:R1:W-:Y:S04]  /*05c0*/  @P0 STG.E desc[UR4][R24.64+0x14], R13 ;  /* 0x0000140d18000986 */ /* 0x0003e8000c101904 */
[----:B------:R1:W-:Y:S04]  /*05d0*/  @P0 STG.E desc[UR4][R24.64+0x18], R14 ;  /* 0x0000180e18000986 */ /* 0x0003e8000c101904 */
[----:B------:R1:W-:Y:S04]  /*05e0*/  @P0 STG.E desc[UR4][R24.64+0x1c], R15 ;  /* 0x00001c0f18000986 */ /* 0x0003e8000c101904 */
[----:B-----5:R1:W-:Y:S04]  /*05f0*/  @P1 STG.E desc[UR4][R26.64], R16 ;  /* 0x000000101a001986 */ /* 0x0203e8000c101904 */
[----:B------:R1:W-:Y:S04]  /*0600*/  @P1 STG.E desc[UR4][R26.64+0x4], R17 ;  /* 0x000004111a001986 */ /* 0x0003e8000c101904 */
[----:B------:R1:W-:Y:S04]  /*0610*/  @P1 STG.E desc[UR4][R26.64+0x8], R18 ;  /* 0x000008121a001986 */ /* 0x0003e8000c101904 */
[----:B------:R1:W-:Y:S02]  /*0620*/  @P1 STG.E desc[UR4][R26.64+0xc], R19 ;  /* 0x00000c131a001986 */ /* 0x0003e4000c101904 */
.L_x_2:
[----:B------:R-:W-:-:S05]  /*0630*/  VIADD R5, R5, 0x1 ;  /* 0x0000000105057836 */ /* 0x000fca0000000000 */
[----:B------:R-:W-:-:S13]  /*0640*/  ISETP.NE.AND P0, PT, R5, R3, PT ;  /* 0x000000030500720c */ /* 0x000fda0003f05270 */
[----:B------:R-:W-:Y:S05]  /*0650*/  @P0 BRA `(.L_x_3) ;  /* 0xfffffff800a00947 */ /* 0x000fea000383ffff */
[----:B------:R-:W3:Y:S01]  /*0660*/  LDCU UR6, c[0x0][0x398] ;  /* 0x00007300ff0677ac */ /* 0x000ee20008000800 */
[----:B------:R-:W-:-:S04]  /*0670*/  IADD3 R6, PT, PT, R6, 0x1, RZ ;  /* 0x0000000106067810 */ /* 0x000fc80007ffe0ff */
[----:B---3--:R-:W-:-:S13]  /*0680*/  ISETP.NE.AND P0, PT, R6, UR6, PT ;  /* 0x0000000606007c0c */ /* 0x008fda000bf05270 */
[----:B------:R-:W-:Y:S05]  /*0690*/  @P0 BRA `(.L_x_4) ;  /* 0xfffffff8008c0947 */ /* 0x000fea000383ffff */
[----:B0-----:R-:W-:Y:S05]  /*06a0*/  EXIT ;  /* 0x000000000000794d */ /* 0x001fea0003800000 */
.L_x_5:
[----:B------:R-:W-:-:S00]  /*06b0*/  BRA `(.L_x_5) ;  /* 0xfffffffc00fc7947 */ /* 0x000fc0000383ffff */
[----:B------:R-:W-:-:S00]  /*06c0*/  NOP ;  /* 0x0000000000007918 */ /* 0x000fc00000000000 */
        /* <DEDUP_REMOVED lines=11> */
.L_x_49:


//--------------------- .text._Z7kernel4I4int4iEvPT0_yii --------------------------
	.section	.text._Z7kernel4I4int4iEvPT0_yii,"ax",@progbits
	.align	128
        .global         _Z7kernel4I4int4iEvPT0_yii
        .type           _Z7kernel4I4int4iEvPT0_yii,@function
        .size           _Z7kernel4I4int4iEvPT0_yii,(.L_x_50 - _Z7kernel4I4int4iEvPT0_yii)
        .other          _Z7kernel4I4int4iEvPT0_yii,@"STO_CUDA_ENTRY STV_DEFAULT"
_Z7kernel4I4int4iEvPT0_yii:
.text._Z7kernel4I4int4iEvPT0_yii:
[----:B------:R-:W-:Y:S08]  /*0000*/  LDC R1, c[0x0][0x37c] ;  /* 0x0000df00ff017b82 */ /* 0x000ff00000000800 */
[----:B------:R-:W0:Y:S02]  /*0010*/  LDC.64 R22, c[0x0][0x390] ;  /* 0x0000e400ff167b82 */ /* 0x000e240000000a00 */
[----:B0-----:R-:W-:-:S04]  /*0020*/  VIMNMX R0, PT, PT, R23, R22, PT ;  /* 0x0000001617007248 */ /* 0x001fc80003fe0100 */
        /* <DEDUP_REMOVED lines=9> */
.L_x_9:
[----:B-1----:R-:W1:Y:S01]  /*00c0*/  LDC R2, c[0x0][0x390] ;  /* 0x0000e400ff027b82 */ /* 0x002e620000000800 */
[----:B------:R-:W-:Y:S01]  /*00d0*/  IMAD.MOV.U32 R20, RZ, RZ, RZ ;  /* 0x000000ffff147224 */ /* 0x000fe200078e00ff */
[----:B-1----:R-:W-:-:S13]  /*00e0*/  ISETP.GE.U32.AND P0, PT, R2, 0x4, PT ;  /* 0x000000040200780c */ /* 0x002fda0003f06070 */
[----:B--2---:R-:W-:Y:S05]  /*00f0*/  @!P0 BRA `(.L_x_6) ;  /* 0x0000000000bc8947 */ /* 0x004fea0003800000 */
[----:B------:R-:W1:Y:S01]  /*0100*/  LDC.64 R28, c[0x0][0x380] ;  /* 0x0000e000ff1c7b82 */ /* 0x000e620000000a00 */
[----:B------:R-:W-:Y:S01]  /*0110*/  IMAD R26, R22, R21, 0x8 ;  /* 0x00000008161a7424 */ /* 0x000fe200078e0215 */
[----:B------:R-:W-:Y:S01]  /*0120*/  MOV R27, R0 ;  /* 0x00000000001b7202 */ /* 0x000fe20000000f00 */
[----:B------:R-:W-:-:S07]  /*0130*/  IMAD.MOV.U32 R24, RZ, RZ, 0x20 ;  /* 0x00000020ff187424 */ /* 0x000fce00078e00ff */
.L_x_7:
[----:B--2---:R-:W2:Y:S01]  /*0140*/  LDCU UR6, c[0x0][0x388] ;  /* 0x00007100ff0677ac */ /* 0x004ea20008000800 */
[C---:B------:R-:W-:Y:S01]  /*0150*/  IADD3 R20, PT, PT, R24.reuse, -0x20, RZ ;  /* 0xffffffe018147810 */ /* 0x040fe20007ffe0ff */
[----:B------:R-:W-:Y:S01]  /*0160*/  IMAD.MOV.U32 R9, RZ, RZ, R21 ;  /* 0x000000ffff097224 */ /* 0x000fe200078e0015 */
[C---:B------:R-:W-:Y:S01]  /*0170*/  IADD3 R8, PT, PT, R24.reuse, -0x10, RZ ;  /* 0xfffffff018087810 */ /* 0x040fe20007ffe0ff */
[----:B------:R-:W-:Y:S01]  /*0180*/  VIADD R16, R24, 0x10 ;  /* 0x0000001018107836 */ /* 0x000fe20000000000 */
[-C--:B------:R-:W-:Y:S02]  /*0190*/  MOV R17, R21.reuse ;  /* 0x0000001500117202 */ /* 0x080fe40000000f00 */
[----:B------:R-:W-:Y:S01]  /*01a0*/  MOV R25, R21 ;  /* 0x0000001500197202 */ /* 0x000fe20000000f00 */
[----:B--2---:R-:W5:Y:S01]  /*01b0*/  SULD.D.BA.2D.128.STRONG.SM.TRAP R4, [R20], UR6 ;  /* 0x70ff060014047f99 */ /* 0x004f6200081ead00 */
[----:B------:R-:W5:Y:S02]  /*01c0*/  SULD.D.BA.2D.128.STRONG.SM.TRAP R8, [R8], UR6 ;  /* 0x70ff060008087f99 */ /* 0x000f6400081ead00 */
[----:B------:R2:W5:Y:S01]  /*01d0*/  SULD.D.BA.2D.128.STRONG.SM.TRAP R12, [R24], UR6 ;  /* 0x70ff0600180c7f99 */ /* 0x00056200081ead00 */
[----:B------:R-:W5:Y:S01]  /*01e0*/  SULD.D.BA.2D.128.STRONG.SM.TRAP R16, [R16], UR6 ;  /* 0x70ff060010107f99 */ /* 0x000f6200081ead00 */
[----:B------:R-:W-:-:S02]  /*01f0*/  VIADD R27, R27, 0x4 ;  /* 0x000000041b1b7836 */ /* 0x000fc40000000000 */
[C---:B------:R-:W-:Y:S01]  /*0200*/  VIADD R31, R26.reuse, 0xfffffff8 ;  /* 0xfffffff81a1f7836 */ /* 0x040fe20000000000 */
[C---:B------:R-:W-:Y:S01]  /*0210*/  IADD3 R35, PT, PT, R26.reuse, 0x4, RZ ;  /* 0x000000041a237810 */ /* 0x040fe20007ffe0ff */
[----:B------:R-:W-:Y:S01]  /*0220*/  VIADD R33, R26, 0xfffffffc ;  /* 0xfffffffc1a217836 */ /* 0x000fe20000000000 */
[----:B------:R-:W-:Y:S01]  /*0230*/  ISETP.NE.AND P0, PT, R27, RZ, PT ;  /* 0x000000ff1b00720c */ /* 0x000fe20003f05270 */
[----:B-1----:R-:W-:-:S04]  /*0240*/  IMAD.WIDE.U32 R30, R31, 0x4, R28 ;  /* 0x000000041f1e7825 */ /* 0x002fc800078e001c */
[----:B------:R-:W-:-:S04]  /*0250*/  IMAD.WIDE.U32 R32, R33, 0x4, R28 ;  /* 0x0000000421207825 */ /* 0x000fc800078e001c */
[----:B------:R-:W-:-:S04]  /*0260*/  IMAD.WIDE.U32 R34, R35, 0x4, R28 ;  /* 0x0000000423227825 */ /* 0x000fc800078e001c */
[----:B--2---:R-:W-:Y:S01]  /*0270*/  VIADD R24, R24, 0x40 ;  /* 0x0000004018187836 */ /* 0x004fe20000000000 */
[----:B------:R-:W-:-:S04]  /*0280*/  DEPBAR.LE SB5, 0x3 ;  /* 0x0000d0c00000791a */ /* 0x000fc80000000000 */
[----:B0-----:R-:W-:Y:S04]  /*0290*/  STG.E desc[UR4][R30.64], R4 ;  /* 0x000000041e007986 */ /* 0x001fe8000c101904 */
[----:B------:R0:W-:Y:S04]  /*02a0*/  STG.E desc[UR4][R30.64+0x4], R5 ;  /* 0x000004051e007986 */ /* 0x0001e8000c101904 */
[----:B------:R2:W-:Y:S04]  /*02b0*/  STG.E desc[UR4][R30.64+0x8], R6 ;  /* 0x000008061e007986 */ /* 0x0005e8000c101904 */
[----:B------:R2:W-:Y:S01]  /*02c0*/  STG.E desc[UR4][R30.64+0xc], R7 ;  /* 0x00000c071e007986 */ /* 0x0005e2000c101904 */
[----:B0-----:R-:W-:Y:S01]  /*02d0*/  IMAD.WIDE.U32 R4, R26, 0x4, R28 ;  /* 0x000000041a047825 */ /* 0x001fe200078e001c */
[----:B------:R-:W-:-:S04]  /*02e0*/  DEPBAR.LE SB5, 0x2 ;  /* 0x0000d0800000791a */ /* 0x000fc80000000000 */
[----:B------:R2:W-:Y:S04]  /*02f0*/  STG.E desc[UR4][R32.64], R8 ;  /* 0x0000000820007986 */ /* 0x0005e8000c101904 */
[----:B------:R2:W-:Y:S04]  /*0300*/  STG.E desc[UR4][R32.64+0x4], R9 ;  /* 0x0000040920007986 */ /* 0x0005e8000c101904 */
[----:B------:R2:W-:Y:S04]  /*0310*/  STG.E desc[UR4][R32.64+0x8], R10 ;  /* 0x0000080a20007986 */ /* 0x0005e8000c101904 */
[----:B------:R2:W-:Y:S01]  /*0320*/  STG.E desc[UR4][R32.64+0xc], R11 ;  /* 0x00000c0b20007986 */ /* 0x0005e2000c101904 */
[----:B------:R-:W-:-:S04]  /*0330*/  DEPBAR.LE SB5, 0x1 ;  /* 0x0000d0400000791a */ /* 0x000fc80000000000 */
[----:B------:R2:W-:Y:S04]  /*0340*/  STG.E desc[UR4][R4.64], R12 ;  /* 0x0000000c04007986 */ /* 0x0005e8000c101904 */
[----:B------:R2:W-:Y:S04]  /*0350*/  STG.E desc[UR4][R4.64+0x4], R13 ;  /* 0x0000040d04007986 */ /* 0x0005e8000c101904 */
[----:B------:R2:W-:Y:S04]  /*0360*/  STG.E desc[UR4][R4.64+0x8], R14 ;  /* 0x0000080e04007986 */ /* 0x0005e8000c101904 */
[----:B------:R2:W-:Y:S01]  /*0370*/  STG.E desc[UR4][R4.64+0xc], R15 ;  /* 0x00000c0f04007986 */ /* 0x0005e2000c101904 */
[----:B------:R-:W-:-:S03]  /*0380*/  IADD3 R26, PT, PT, R26, 0x10, RZ ;  /* 0x000000101a1a7810 */ /* 0x000fc60007ffe0ff */
[----:B-----5:R2:W-:Y:S04]  /*0390*/  STG.E desc[UR4][R34.64], R16 ;  /* 0x0000001022007986 */ /* 0x0205e8000c101904 */
[----:B------:R2:W-:Y:S04]  /*03a0*/  STG.E desc[UR4][R34.64+0x4], R17 ;  /* 0x0000041122007986 */ /* 0x0005e8000c101904 */
[----:B------:R2:W-:Y:S04]  /*03b0*/  STG.E desc[UR4][R34.64+0x8], R18 ;  /* 0x0000081222007986 */ /* 0x0005e8000c101904 */
[----:B------:R2:W-:Y:S01]  /*03c0*/  STG.E desc[UR4][R34.64+0xc], R19 ;  /* 0x00000c1322007986 */ /* 0x0005e2000c101904 */
[----:B------:R-:W-:Y:S05]  /*03d0*/  @P0 BRA `(.L_x_7) ;  /* 0xfffffffc00580947 */ /* 0x000fea000383ffff */
[----:B------:R-:W-:-:S07]  /*03e0*/  MOV R20, R3 ;  /* 0x0000000300147202 */ /* 0x000fce0000000f00 */
.L_x_6:
[----:B------:R-:W-:-:S13]  /*03f0*/  ISETP.NE.AND P0, PT, R23, RZ, PT ;  /* 0x000000ff1700720c */ /* 0x000fda0003f05270 */
[----:B------:R-:W-:Y:S05]  /*0400*/  @!P0 BRA `(.L_x_8) ;  /* 0x0000000000a08947 */ /* 0x000fea0003800000 */
[----:B------:R-:W-:Y:S01]  /*0410*/  ISETP.NE.AND P0, PT, R23, 0x1, PT ;  /* 0x000000011700780c */ /* 0x000fe20003f05270 */
[--C-:B--2---:R-:W-:Y:S01]  /*0420*/  IMAD.MOV.U32 R9, RZ, RZ, R21.reuse ;  /* 0x000000ffff097224 */ /* 0x104fe200078e0015 */
[----:B------:R-:W-:Y:S01]  /*0430*/  LOP3.LUT P1, RZ, R2, 0x1, RZ, 0xc0, !PT ;  /* 0x0000000102ff7812 */ /* 0x000fe2000782c0ff */
[----:B------:R-:W-:-:S10]  /*0440*/  IMAD.MOV.U32 R25, RZ, RZ, R21 ;  /* 0x000000ffff197224 */ /* 0x000fd400078e0015 */
[----:B------:R-:W-:Y:S01]  /*0450*/  VOTEU.ANY UP0, P0 ;  /* 0x0000000000ff7886 */ /* 0x000fe20000000100 */
[----:B------:R-:W-:Y:S01]  /*0460*/  @P0 SHF.L.U32 R24, R20, 0x4, RZ ;  /* 0x0000000414180819 */ /* 0x000fe200000006ff */
[----:B------:R-:W-:Y:S01]  /*0470*/  @P0 IMAD R26, R21, R2, R20 ;  /* 0x00000002151a0224 */ /* 0x000fe200078e0214 */
[----:B------:R-:W-:Y:S01]  /*0480*/  MOV R13, R21 ;  /* 0x00000015000d7202 */ /* 0x000fe20000000f00 */
[----:B------:R-:W1:Y:S01]  /*0490*/  @P0 LDC.64 R16, c[0x0][0x380] ;  /* 0x0000e000ff100b82 */ /* 0x000e620000000a00 */
[----:B------:R-:W2:Y:S01]  /*04a0*/  @UP0 LDCU UR6, c[0x0][0x388] ;  /* 0x00007100ff0607ac */ /* 0x000ea20008000800 */
[----:B------:R-:W-:-:S06]  /*04b0*/  VOTEU.ANY UP0, P1 ;  /* 0x0000000000ff7886 */ /* 0x000fcc0000800100 */
[----:B------:R-:W3:Y:S01]  /*04c0*/  @P1 LDC.64 R18, c[0x0][0x380] ;  /* 0x0000e000ff121b82 */ /* 0x000ee20000000a00 */
[----:B------:R-:W4:Y:S01]  /*04d0*/  @UP0 LDCU UR7, c[0x0][0x388] ;  /* 0x00007100ff0707ac */ /* 0x000f220008000800 */
[----:B------:R-:W-:Y:S01]  /*04e0*/  @P0 IADD3 R20, PT, PT, R20, 0x2, RZ ;  /* 0x0000000214140810 */ /* 0x000fe20007ffe0ff */
[----:B------:R-:W-:-:S04]  /*04f0*/  @P0 VIADD R8, R24, 0x10 ;  /* 0x0000001018080836 */ /* 0x000fc80000000000 */
[----:B------:R-:W-:Y:S01]  /*0500*/  @P1 IMAD.SHL.U32 R12, R20, 0x10, RZ ;  /* 0x00000010140c1824 */ /* 0x000fe200078e00ff */
[----:B--2---:R1:W5:Y:S01]  /*0510*/  @P0 SULD.D.BA.2D.128.STRONG.SM.TRAP R4, [R24], UR6 ;  /* 0x70ff060018040f99 */ /* 0x00436200081ead00 */
[----:B------:R-:W5:Y:S04]  /*0520*/  @P0 SULD.D.BA.2D.128.STRONG.SM.TRAP R8, [R8], UR6 ;  /* 0x70ff060008080f99 */ /* 0x000f6800081ead00 */
[----:B----4-:R-:W5:Y:S01]  /*0530*/  @P1 SULD.D.BA.2D.128.STRONG.SM.TRAP R12, [R12], UR7 ;  /* 0x70ff07000c0c1f99 */ /* 0x010f6200081ead00 */
[----:B------:R-:W-:Y:S01]  /*0540*/  @P0 SHF.L.U32 R27, R26, 0x2, RZ ;  /* 0x000000021a1b0819 */ /* 0x000fe200000006ff */
[----:B------:R-:W-:-:S04]  /*0550*/  @P1 IMAD R2, R21, R2, R20 ;  /* 0x0000000215021224 */ /* 0x000fc800078e0214 */
[----:B-1----:R-:W-:Y:S01]  /*0560*/  @P0 IMAD.WIDE.U32 R24, R27, 0x4, R16 ;  /* 0x000000041b180825 */ /* 0x002fe200078e0010 */
[----:B------:R-:W-:-:S03]  /*0570*/  @P1 SHF.L.U32 R29, R2, 0x2, RZ ;  /* 0x00000002021d1819 */ /* 0x000fc600000006ff */
[----:B------:R-:W-:Y:S02]  /*0580*/  @P0 VIADD R27, R27, 0x4 ;  /* 0x000000041b1b0836 */ /* 0x000fe40000000000 */
[----:B---3--:R-:W-:-:S04]  /*0590*/  @P1 IMAD.WIDE.U32 R18, R29, 0x4, R18 ;  /* 0x000000041d121825 */ /* 0x008fc800078e0012 */
[----:B------:R-:W-:Y:S01]  /*05a0*/  @P0 IMAD.WIDE.U32 R16, R27, 0x4, R16 ;  /* 0x000000041b100825 */ /* 0x000fe200078e0010 */
        /* <DEDUP_REMOVED lines=14> */
.L_x_8:
[----:B------:R-:W3:Y:S01]  /*0690*/  LDCU UR6, c[0x0][0x394] ;  /* 0x00007280ff0677ac */ /* 0x000ee20008000800 */
[----:B------:R-:W-:-:S04]  /*06a0*/  IADD3 R21, PT, PT, R21, 0x1, RZ ;  /* 0x0000000115157810 */ /* 0x000fc80007ffe0ff */
[----:B---3--:R-:W-:-:S13]  /*06b0*/  ISETP.NE.AND P0, PT, R21, UR6, PT ;  /* 0x0000000615007c0c */ /* 0x008fda000bf05270 */
[----:B------:R-:W-:Y:S05]  /*06c0*/  @P0 BRA `(.L_x_9) ;  /* 0xfffffff8007c0947 */ /* 0x000fea000383ffff */
[----:B0-----:R-:W-:Y:S05]  /*06d0*/  EXIT ;  /* 0x000000000000794d */ /* 0x001fea0003800000 */
.L_x_10:
        /* <DEDUP_REMOVED lines=10> */
.L_x_50:


//--------------------- .text._Z7kernel4I6float4fEvPT0_yi --------------------------
	.section	.text._Z7kernel4I6float4fEvPT0_yi,"ax",@progbits
	.align	128
        .global         _Z7kernel4I6float4fEvPT0_yi
        .type           _Z7kernel4I6float4fEvPT0_yi,@function
        .size           _Z7kernel4I6float4fEvPT0_yi,(.L_x_51 - _Z7kernel4I6float4fEvPT0_yi)
        .other          _Z7kernel4I6float4fEvPT0_yi,@"STO_CUDA_ENTRY STV_DEFAULT"
_Z7kernel4I6float4fEvPT0_yi:
.text._Z7kernel4I6float4fEvPT0_yi:
[----:B------:R-:W-:Y:S08]  /*0000*/  LDC R1, c[0x0][0x37c] ;  /* 0x0000df00ff017b82 */ /* 0x000ff00000000800 */
[----:B------:R-:W0:Y:S02]  /*0010*/  LDC R26, c[0x0][0x390] ;  /* 0x0000e400ff1a7b82 */ /* 0x000e240000000800 */
[----:B0-----:R-:W-:-:S13]  /*0020*/  ISETP.GE.AND P0, PT, R26, 0x1, PT ;  /* 0x000000011a00780c */ /* 0x001fda0003f06270 */
[----:B------:R-:W-:Y:S05]  /*0030*/  @!P0 EXIT ;  /* 0x000000000000894d */ /* 0x000fea0003800000 */
[C---:B------:R-:W-:Y:S01]  /*0040*/  ISETP.GE.U32.AND P1, PT, R26.reuse, 0x4, PT ;  /* 0x000000041a00780c */ /* 0x040fe20003f26070 */
[----:B------:R-:W0:Y:S01]  /*0050*/  LDCU.64 UR4, c[0x0][0x358] ;  /* 0x00006b00ff0477ac */ /* 0x000e220008000a00 */
[----:B------:R-:W-:Y:S01]  /*0060*/  LOP3.LUT R25, R26, 0x3, RZ, 0xc0, !PT ;  /* 0x000000031a197812 */ /* 0x000fe200078ec0ff */
[----:B------:R-:W-:-:S03]  /*0070*/  IMAD.MOV.U32 R0, RZ, RZ, RZ ;  /* 0x000000ffff007224 */ /* 0x000fc600078e00ff */
[----:B------:R-:W-:-:S07]  /*0080*/  ISETP.NE.AND P0, PT, R25, RZ, PT ;  /* 0x000000ff1900720c */ /* 0x000fce0003f05270 */
[----:B------:R-:W-:Y:S06]  /*0090*/  @!P1 BRA `(.L_x_11) ;  /* 0x0000000000989947 */ /* 0x000fec0003800000 */
[----:B------:R-:W1:Y:S01]  /*00a0*/  LDC.64 R2, c[0x0][0x380] ;  /* 0x0000e000ff027b82 */ /* 0x000e620000000a00 */
[----:B------:R-:W-:Y:S01]  /*00b0*/  LOP3.LUT R0, R26, 0x7ffffffc, RZ, 0xc0, !PT ;  /* 0x7ffffffc1a007812 */ /* 0x000fe200078ec0ff */
[----:B------:R-:W-:Y:S02]  /*00c0*/  HFMA2 R24, -RZ, RZ, 0, 1.9073486328125e-06 ;  /* 0x00000020ff187431 */ /* 0x000fe400000001ff */
[----:B------:R-:W-:Y:S02]  /*00d0*/  IMAD.MOV.U32 R23, RZ, RZ, RZ ;  /* 0x000000ffff177224 */ /* 0x000fe400078e00ff */
[----:B------:R-:W-:-:S07]  /*00e0*/  IMAD.MOV R22, RZ, RZ, -R0 ;  /* 0x000000ffff167224 */ /* 0x000fce00078e0a00 */
.L_x_12:
[----:B--2---:R-:W2:Y:S01]  /*00f0*/  LDCU UR6, c[0x0][0x388] ;  /* 0x00007100ff0677ac */ /* 0x004ea20008000800 */
[C---:B------:R-:W-:Y:S01]  /*0100*/  VIADD R16, R24.reuse, 0xffffffe0 ;  /* 0xffffffe018107836 */ /* 0x040fe20000000000 */
[C---:B------:R-:W-:Y:S01]  /*0110*/  IADD3 R12, PT, PT, R24.reuse, -0x10, RZ ;  /* 0xfffffff0180c7810 */ /* 0x040fe20007ffe0ff */
[----:B------:R-:W-:-:S04]  /*0120*/  VIADD R4, R24, 0x10 ;  /* 0x0000001018047836 */ /* 0x000fc80000000000 */
[----:B--2---:R-:W5:Y:S01]  /*0130*/  SULD.D.BA.1D.128.STRONG.SM.TRAP R16, [R16], UR6 ;  /* 0x10ff060010107f99 */ /* 0x004f6200081ead00 */
[----:B------:R-:W5:Y:S01]  /*0140*/  SULD.D.BA.1D.128.STRONG.SM.TRAP R12, [R12], UR6 ;  /* 0x10ff06000c0c7f99 */ /* 0x000f6200081ead00 */
[----:B------:R2:W5:Y:S01]  /*0150*/  SULD.D.BA.1D.128.STRONG.SM.TRAP R8, [R24], UR6 ;  /* 0x10ff060018087f99 */ /* 0x00056200081ead00 */
[----:B------:R-:W5:Y:S01]  /*0160*/  SULD.D.BA.1D.128.STRONG.SM.TRAP R4, [R4], UR6 ;  /* 0x10ff060004047f99 */ /* 0x000f6200081ead00 */
[----:B------:R-:W-:Y:S01]  /*0170*/  IADD3 R22, PT, PT, R22, 0x4, RZ ;  /* 0x0000000416167810 */ /* 0x000fe20007ffe0ff */
[----:B-1----:R-:W-:-:S03]  /*0180*/  IMAD.WIDE.U32 R20, R23, 0x4, R2 ;  /* 0x0000000417147825 */ /* 0x002fc600078e0002 */
[----:B------:R-:W-:Y:S01]  /*0190*/  ISETP.NE.AND P1, PT, R22, RZ, PT ;  /* 0x000000ff1600720c */ /* 0x000fe20003f25270 */
[----:B------:R-:W-:Y:S01]  /*01a0*/  VIADD R23, R23, 0x10 ;  /* 0x0000001017177836 */ /* 0x000fe20000000000 */
[----:B--2---:R-:W-:Y:S01]  /*01b0*/  IADD3 R24, PT, PT, R24, 0x40, RZ ;  /* 0x0000004018187810 */ /* 0x004fe20007ffe0ff */
[----:B------:R-:W-:-:S04]  /*01c0*/  DEPBAR.LE SB5, 0x3 ;  /* 0x0000d0c00000791a */ /* 0x000fc80000000000 */
[----:B0-----:R2:W-:Y:S04]  /*01d0*/  STG.E desc[UR4][R20.64], R16 ;  /* 0x0000001014007986 */ /* 0x0015e8000c101904 */
        /* <DEDUP_REMOVED lines=18> */
.L_x_11:
[----:B0-----:R-:W-:Y:S05]  /*0300*/  @!P0 EXIT ;  /* 0x000000000000894d */ /* 0x001fea0003800000 */
[----:B------:R-:W-:Y:S02]  /*0310*/  ISETP.NE.AND P0, PT, R25, 0x1, PT ;  /* 0x000000011900780c */ /* 0x000fe40003f05270 */
[----:B------:R-:W-:-:S04]  /*0320*/  LOP3.LUT R2, R26, 0x1, RZ, 0xc0, !PT ;  /* 0x000000011a027812 */ /* 0x000fc800078ec0ff */
[----:B------:R-:W-:-:S07]  /*0330*/  ISETP.NE.U32.AND P1, PT, R2, 0x1, PT ;  /* 0x000000010200780c */ /* 0x000fce0003f25070 */
[----:B------:R-:W-:Y:S06]  /*0340*/  @!P0 BRA `(.L_x_13) ;  /* 0x0000000000548947 */ /* 0x000fec0003800000 */
[----:B------:R-:W0:Y:S01]  /*0350*/  LDCU UR6, c[0x0][0x388] ;  /* 0x00007100ff0677ac */ /* 0x000e220008000800 */
[C---:B------:R-:W-:Y:S01]  /*0360*/  VIADD R2, R0.reuse, 0x1 ;  /* 0x0000000100027836 */ /* 0x040fe20000000000 */
[----:B--2---:R-:W-:Y:S01]  /*0370*/  SHF.L.U32 R8, R0, 0x4, RZ ;  /* 0x0000000400087819 */ /* 0x004fe200000006ff */
[----:B------:R-:W1:Y:S02]  /*0380*/  LDC.64 R12, c[0x0][0x380] ;  /* 0x0000e000ff0c7b82 */ /* 0x000e640000000a00 */
[----:B------:R-:W-:-:S03]  /*0390*/  IMAD.SHL.U32 R4, R2, 0x10, RZ ;  /* 0x0000001002047824 */ /* 0x000fc600078e00ff */
[----:B0-----:R-:W5:Y:S03]  /*03a0*/  SULD.D.BA.1D.128.STRONG.SM.TRAP R8, [R8], UR6 ;  /* 0x10ff060008087f99 */ /* 0x001f6600081ead00 */
[----:B------:R-:W5:Y:S01]  /*03b0*/  SULD.D.BA.1D.128.STRONG.SM.TRAP R4, [R4], UR6 ;  /* 0x10ff060004047f99 */ /* 0x000f6200081ead00 */
[----:B------:R-:W-:Y:S01]  /*03c0*/  SHF.L.U32 R3, R0, 0x2, RZ ;  /* 0x0000000200037819 */ /* 0x000fe200000006ff */
[----:B------:R-:W-:Y:S01]  /*03d0*/  IMAD.SHL.U32 R15, R2, 0x4, RZ ;  /* 0x00000004020f7824 */ /* 0x000fe200078e00ff */
[----:B------:R-:W-:-:S03]  /*03e0*/  IADD3 R0, PT, PT, R0, 0x2, RZ ;  /* 0x0000000200007810 */ /* 0x000fc60007ffe0ff */
[----:B-1----:R-:W-:-:S04]  /*03f0*/  IMAD.WIDE.U32 R2, R3, 0x4, R12 ;  /* 0x0000000403027825 */ /* 0x002fc800078e000c */
[----:B------:R-:W-:Y:S01]  /*0400*/  IMAD.WIDE.U32 R12, R15, 0x4, R12 ;  /* 0x000000040f0c7825 */ /* 0x000fe200078e000c */
        /* <DEDUP_REMOVED lines=8> */
[----:B------:R0:W-:Y:S02]  /*0490*/  STG.E desc[UR4][R12.64+0xc], R7 ;  /* 0x00000c070c007986 */ /* 0x0001e4000c101904 */
.L_x_13:
[----:B------:R-:W-:Y:S05]  /*04a0*/  @P1 EXIT ;  /* 0x000000000000194d */ /* 0x000fea0003800000 */
[----:B------:R-:W1:Y:S01]  /*04b0*/  LDCU UR6, c[0x0][0x388] ;  /* 0x00007100ff0677ac */ /* 0x000e620008000800 */
[C---:B0-2---:R-:W-:Y:S01]  /*04c0*/  IMAD.SHL.U32 R4, R0.reuse, 0x10, RZ ;  /* 0x0000001000047824 */ /* 0x045fe200078e00ff */
[----:B------:R-:W0:Y:S05]  /*04d0*/  LDC.64 R2, c[0x0][0x380] ;  /* 0x0000e000ff027b82 */ /* 0x000e2a0000000a00 */
[----:B-1----:R-:W5:Y:S01]  /*04e0*/  SULD.D.BA.1D.128.STRONG.SM.TRAP R4, [R4], UR6 ;  /* 0x10ff060004047f99 */ /* 0x002f6200081ead00 */
[----:B------:R-:W-:-:S05]  /*04f0*/  SHF.L.U32 R9, R0, 0x2, RZ ;  /* 0x0000000200097819 */ /* 0x000fca00000006ff */
[----:B0-----:R-:W-:-:S05]  /*0500*/  IMAD.WIDE.U32 R2, R9, 0x4, R2 ;  /* 0x0000000409027825 */ /* 0x001fca00078e0002 */
[----:B-----5:R-:W-:Y:S04]  /*0510*/  STG.E desc[UR4][R2.64], R4 ;  /* 0x0000000402007986 */ /* 0x020fe8000c101904 */
[----:B------:R-:W-:Y:S04]  /*0520*/  STG.E desc[UR4][R2.64+0x4], R5 ;  /* 0x0000040502007986 */ /* 0x000fe8000c101904 */
[----:B------:R-:W-:Y:S04]  /*0530*/  STG.E desc[UR4][R2.64+0x8], R6 ;  /* 0x0000080602007986 */ /* 0x000fe8000c101904 */
[----:B------:R-:W-:Y:S01]  /*0540*/  STG.E desc[UR4][R2.64+0xc], R7 ;  /* 0x00000c0702007986 */ /* 0x000fe2000c101904 */
[----:B------:R-:W-:Y:S05]  /*0550*/  EXIT ;  /* 0x000000000000794d */ /* 0x000fea0003800000 */
.L_x_14:
        /* <DEDUP_REMOVED lines=10> */
.L_x_51:


//--------------------- .text._Z7kernel2I7ushort2tEvPT0_yiii --------------------------
	.section	.text._Z7kernel2I7ushort2tEvPT0_yiii,"ax",@progbits
	.align	128
        .global         _Z7kernel2I7ushort2tEvPT0_yiii
        .type           _Z7kernel2I7ushort2tEvPT0_yiii,@function
        .size           _Z7kernel2I7ushort2tEvPT0_yiii,(.L_x_52 - _Z7kernel2I7ushort2tEvPT0_yiii)
        .other          _Z7kernel2I7ushort2tEvPT0_yiii,@"STO_CUDA_ENTRY STV_DEFAULT"
_Z7kernel2I7ushort2tEvPT0_yiii:
.text._Z7kernel2I7ushort2tEvPT0_yiii:
[----:B------:R-:W-:Y:S08]  /*0000*/  LDC R1, c[0x0][0x37c] ;  /* 0x0000df00ff017b82 */ /* 0x000ff00000000800 */
[----:B------:R-:W0:Y:S01]  /*0010*/  LDC.64 R2, c[0x0][0x390] ;  /* 0x0000e400ff027b82 */ /* 0x000e220000000a00 */
[----:B------:R-:W0:Y:S02]  /*0020*/  LDCU UR4, c[0x0][0x398] ;  /* 0x00007300ff0477ac */ /* 0x000e240008000800 */
[----:B0-----:R-:W-:-:S04]  /*0030*/  VIMNMX3 R0, R3, UR4, R2, PT ;  /* 0x0000000403007c0f */ /* 0x001fc8000b800102 */
[----:B------:R-:W-:-:S13]  /*0040*/  ISETP.GE.AND P0, PT, R0, 0x1, PT ;  /* 0x000000010000780c */ /* 0x000fda0003f06270 */
[----:B------:R-:W-:Y:S05]  /*0050*/  @!P0 EXIT ;  /* 0x000000000000894d */ /* 0x000fea0003800000 */
[C---:B------:R-:W-:Y:S01]  /*0060*/  LOP3.LUT R0, R2.reuse, 0x7ffffffc, RZ, 0xc0, !PT ;  /* 0x7ffffffc02007812 */ /* 0x040fe200078ec0ff */
[C---:B------:R-:W-:Y:S01]  /*0070*/  IMAD.SHL.U32 R7, R2.reuse, 0x2, RZ ;  /* 0x0000000202077824 */ /* 0x040fe200078e00ff */
[----:B------:R-:W-:Y:S01]  /*0080*/  LOP3.LUT R17, R2, 0x3, RZ, 0xc0, !PT ;  /* 0x0000000302117812 */ /* 0x000fe200078ec0ff */
[----:B------:R-:W-:Y:S01]  /*0090*/  IMAD.MOV.U32 R6, RZ, RZ, RZ ;  /* 0x000000ffff067224 */ /* 0x000fe200078e00ff */
[----:B------:R-:W0:Y:S01]  /*00a0*/  LDCU.64 UR4, c[0x0][0x358] ;  /* 0x00006b00ff0477ac */ /* 0x000e220008000a00 */
[----:B------:R-:W-:-:S07]  /*00b0*/  IMAD.MOV R10, RZ, RZ, -R0 ;  /* 0x000000ffff0a7224 */ /* 0x000fce00078e0a00 */
.L_x_19:
[----:B-12---:R-:W-:-:S07]  /*00c0*/  HFMA2 R5, -RZ, RZ, 0, 0 ;  /* 0x00000000ff057431 */ /* 0x006fce00000001ff */
.L_x_18:
[----:B-1----:R-:W1:Y:S01]  /*00d0*/  LDC.64 R2, c[0x0][0x390] ;  /* 0x0000e400ff027b82 */ /* 0x002e620000000a00 */
[----:B------:R-:W-:Y:S01]  /*00e0*/  IMAD.MOV.U32 R14, RZ, RZ, RZ ;  /* 0x000000ffff0e7224 */ /* 0x000fe200078e00ff */
[----:B-1----:R-:W-:Y:S01]  /*00f0*/  ISETP.GE.U32.AND P0, PT, R2, 0x4, PT ;  /* 0x000000040200780c */ /* 0x002fe20003f06070 */
[----:B------:R-:W-:-:S12]  /*0100*/  IMAD R11, R6, R3, R5 ;  /* 0x00000003060b7224 */ /* 0x000fd800078e0205 */
[----:B--2---:R-:W-:Y:S05]  /*0110*/  @!P0 BRA `(.L_x_15) ;  /* 0x0000000000948947 */ /* 0x004fea0003800000 */
[----:B------:R-:W1:Y:S01]  /*0120*/  LDC.64 R8, c[0x0][0x380] ;  /* 0x0000e000ff087b82 */ /* 0x000e620000000a00 */
[----:B------:R-:W-:Y:S01]  /*0130*/  IMAD R15, R7, R11, RZ ;  /* 0x0000000b070f7224 */ /* 0x000fe200078e02ff */
[----:B------:R-:W-:Y:S01]  /*0140*/  MOV R16, R10 ;  /* 0x0000000a00107202 */ /* 0x000fe20000000f00 */
[----:B------:R-:W-:-:S07]  /*0150*/  IMAD.MOV.U32 R14, RZ, RZ, 0x8 ;  /* 0x00000008ff0e7424 */ /* 0x000fce00078e00ff */
.L_x_16:
[----:B--2---:R-:W2:Y:S01]  /*0160*/  LDCU UR6, c[0x0][0x388] ;  /* 0x00007100ff0677ac */ /* 0x004ea20008000800 */
[C---:B------:R-:W-:Y:S02]  /*0170*/  VIADD R4, R14.reuse, 0xfffffff8 ;  /* 0xfffffff80e047836 */ /* 0x040fe40000000000 */
[C---:B------:R-:W-:Y:S02]  /*0180*/  VIADD R12, R14.reuse, 0xfffffffc ;  /* 0xfffffffc0e0c7836 */ /* 0x040fe40000000000 */
[----:B--2---:R2:W5:Y:S03]  /*0190*/  SULD.D.BA.3D.STRONG.SM.TRAP R19, [R4], UR6 ;  /* 0xb0ff060004137f99 */ /* 0x00456600081ea900 */
[----:B--2---:R-:W-:Y:S01]  /*01a0*/  MOV R4, R12 ;  /* 0x0000000c00047202 */ /* 0x004fe20000000f00 */
[----:B------:R-:W-:-:S03]  /*01b0*/  VIADD R12, R14, 0x4 ;  /* 0x000000040e0c7836 */ /* 0x000fc60000000000 */
[----:B------:R2:W5:Y:S02]  /*01c0*/  SULD.D.BA.3D.STRONG.SM.TRAP R21, [R4], UR6 ;  /* 0xb0ff060004157f99 */ /* 0x00056400081ea900 */
[----:B--2---:R-:W-:-:S04]  /*01d0*/  IMAD.MOV.U32 R4, RZ, RZ, R14 ;  /* 0x000000ffff047224 */ /* 0x004fc800078e000e */
[----:B------:R2:W5:Y:S02]  /*01e0*/  SULD.D.BA.3D.STRONG.SM.TRAP R23, [R4], UR6 ;  /* 0xb0ff060004177f99 */ /* 0x00056400081ea900 */
[----:B--2---:R-:W-:-:S04]  /*01f0*/  MOV R4, R12 ;  /* 0x0000000c00047202 */ /* 0x004fc80000000f00 */
[----:B------:R-:W5:Y:S01]  /*0200*/  SULD.D.BA.3D.STRONG.SM.TRAP R25, [R4], UR6 ;  /* 0xb0ff060004197f99 */ /* 0x000f6200081ea900 */
[----:B------:R-:W-:Y:S01]  /*0210*/  VIADD R16, R16, 0x4 ;  /* 0x0000000410107836 */ /* 0x000fe20000000000 */
[----:B------:R-:W-:Y:S01]  /*0220*/  IADD3 R14, PT, PT, R14, 0x10, RZ ;  /* 0x000000100e0e7810 */ /* 0x000fe20007ffe0ff */
[----:B-1----:R-:W-:-:S03]  /*0230*/  IMAD.WIDE R12, R15, 0x2, R8 ;  /* 0x000000020f0c7825 */ /* 0x002fc600078e0208 */
[----:B------:R-:W-:Y:S01]  /*0240*/  ISETP.NE.AND P0, PT, R16, RZ, PT ;  /* 0x000000ff1000720c */ /* 0x000fe20003f05270 */
[----:B------:R-:W-:Y:S01]  /*0250*/  VIADD R15, R15, 0x8 ;  /* 0x000000080f0f7836 */ /* 0x000fe20000000000 */
[----:B------:R-:W-:-:S04]  /*0260*/  DEPBAR.LE SB5, 0x3 ;  /* 0x0000d0c00000791a */ /* 0x000fc80000000000 */
[----:B------:R-:W-:Y:S01]  /*0270*/  PRMT R18, R19, 0x7632, R18 ;  /* 0x0000763213127816 */ /* 0x000fe20000000012 */
[----:B0-----:R2:W-:Y:S04]  /*0280*/  STG.E.U16 desc[UR4][R12.64], R19 ;  /* 0x000000130c007986 */ /* 0x0015e8000c101504 */
[----:B------:R2:W-:Y:S01]  /*0290*/  STG.E.U16 desc[UR4][R12.64+0x2], R18 ;  /* 0x000002120c007986 */ /* 0x0005e2000c101504 */
[----:B------:R-:W-:-:S04]  /*02a0*/  DEPBAR.LE SB5, 0x2 ;  /* 0x0000d0800000791a */ /* 0x000fc80000000000 */
[----:B------:R-:W-:Y:S01]  /*02b0*/  PRMT R20, R21, 0x7632, R20 ;  /* 0x0000763215147816 */ /* 0x000fe20000000014 */
[----:B------:R2:W-:Y:S04]  /*02c0*/  STG.E.U16 desc[UR4][R12.64+0x4], R21 ;  /* 0x000004150c007986 */ /* 0x0005e8000c101504 */
[----:B------:R2:W-:Y:S01]  /*02d0*/  STG.E.U16 desc[UR4][R12.64+0x6], R20 ;  /* 0x000006140c007986 */ /* 0x0005e2000c101504 */
[----:B------:R-:W-:-:S04]  /*02e0*/  DEPBAR.LE SB5, 0x1 ;  /* 0x0000d0400000791a */ /* 0x000fc80000000000 */
[----:B------:R-:W-:Y:S01]  /*02f0*/  PRMT R22, R23, 0x7632, R22 ;  /* 0x0000763217167816 */ /* 0x000fe20000000016 */
[----:B------:R2:W-:Y:S04]  /*0300*/  STG.E.U16 desc[UR4][R12.64+0x8], R23 ;  /* 0x000008170c007986 */ /* 0x0005e8000c101504 */
[----:B------:R2:W-:Y:S01]  /*0310*/  STG.E.U16 desc[UR4][R12.64+0xa], R22 ;  /* 0x00000a160c007986 */ /* 0x0005e2000c101504 */
[----:B-----5:R-:W-:-:S03]  /*0320*/  PRMT R24, R25, 0x7632, R24 ;  /* 0x0000763219187816 */ /* 0x020fc60000000018 */
[----:B------:R2:W-:Y:S04]  /*0330*/  STG.E.U16 desc[UR4][R12.64+0xc], R25 ;  /* 0x00000c190c007986 */ /* 0x0005e8000c101504 */
[----:B------:R2:W-:Y:S01]  /*0340*/  STG.E.U16 desc[UR4][R12.64+0xe], R24 ;  /* 0x00000e180c007986 */ /* 0x0005e2000c101504 */
[----:B------:R-:W-:Y:S05]  /*0350*/  @P0 BRA `(.L_x_16) ;  /* 0xfffffffc00800947 */ /* 0x000fea000383ffff */
[----:B------:R-:W-:-:S07]  /*0360*/  IMAD.MOV.U32 R14, RZ, RZ, R0 ;  /* 0x000000ffff0e7224 */ /* 0x000fce00078e0000 */
.L_x_15:
[----:B------:R-:W-:-:S13]  /*0370*/  ISETP.NE.AND P0, PT, R17, RZ, PT ;  /* 0x000000ff1100720c */ /* 0x000fda0003f05270 */
[----:B------:R-:W-:Y:S05]  /*0380*/  @!P0 BRA `(.L_x_17) ;  /* 0x0000000000888947 */ /* 0x000fea0003800000 */
[----:B------:R-:W-:Y:S02]  /*0390*/  ISETP.NE.AND P0, PT, R17, 0x1, PT ;  /* 0x000000011100780c */ /* 0x000fe40003f05270 */
[----:B------:R-:W-:-:S11]  /*03a0*/  LOP3.LUT P1, RZ, R2, 0x1, RZ, 0xc0, !PT ;  /* 0x0000000102ff7812 */ /* 0x000fd6000782c0ff */
[----:B------:R-:W-:Y:S01]  /*03b0*/  VOTEU.ANY UP0, P0 ;  /* 0x0000000000ff7886 */ /* 0x000fe20000000100 */
[----:B------:R-:W-:Y:S01]  /*03c0*/  @P0 IMAD.SHL.U32 R4, R14, 0x4, RZ ;  /* 0x000000040e040824 */ /* 0x000fe200078e00ff */
[----:B--2---:R-:W1:Y:S01]  /*03d0*/  @P0 LDC.64 R12, c[0x0][0x380] ;  /* 0x0000e000ff0c0b82 */ /* 0x004e620000000a00 */
[----:B------:R-:W-:Y:S02]  /*03e0*/  @P0 IMAD R16, R11, R2, R14 ;  /* 0x000000020b100224 */ /* 0x000fe400078e020e */
[----:B------:R-:W2:Y:S01]  /*03f0*/  @UP0 LDCU UR6, c[0x0][0x388] ;  /* 0x00007100ff0607ac */ /* 0x000ea20008000800 */
[----:B------:R-:W-:Y:S01]  /*0400*/  @P0 IADD3 R8, PT, PT, R4, 0x4, RZ ;  /* 0x0000000404080810 */ /* 0x000fe20007ffe0ff */
[----:B------:R-:W-:Y:S01]  /*0410*/  @P0 VIADD R14, R14, 0x2 ;  /* 0x000000020e0e0836 */ /* 0x000fe20000000000 */
[----:B------:R-:W-:-:S05]  /*0420*/  VOTEU.ANY UP0, P1 ;  /* 0x0000000000ff7886 */ /* 0x000fca0000800100 */
[----:B------:R-:W3:Y:S01]  /*0430*/  @UP0 LDCU UR7, c[0x0][0x388] ;  /* 0x00007100ff0707ac */ /* 0x000ee20008000800 */
[----:B--2---:R2:W5:Y:S02]  /*0440*/  @P0 SULD.D.BA.3D.STRONG.SM.TRAP R21, [R4], UR6 ;  /* 0xb0ff060004150f99 */ /* 0x00456400081ea900 */
[----:B--2---:R-:W-:Y:S01]  /*0450*/  @P0 IMAD.MOV.U32 R4, RZ, RZ, R8 ;  /* 0x000000ffff040224 */ /* 0x004fe200078e0008 */
[----:B------:R-:W-:-:S03]  /*0460*/  @P1 SHF.L.U32 R8, R14, 0x2, RZ ;  /* 0x000000020e081819 */ /* 0x000fc600000006ff */
[----:B------:R2:W5:Y:S02]  /*0470*/  @P0 SULD.D.BA.3D.STRONG.SM.TRAP R15, [R4], UR6 ;  /* 0xb0ff0600040f0f99 */ /* 0x00056400081ea900 */
[----:B--2---:R-:W-:Y:S02]  /*0480*/  @P1 IMAD.MOV.U32 R4, RZ, RZ, R8 ;  /* 0x000000ffff041224 */ /* 0x004fe400078e0008 */
[----:B------:R-:W2:Y:S02]  /*0490*/  @P1 LDC.64 R8, c[0x0][0x380] ;  /* 0x0000e000ff081b82 */ /* 0x000ea40000000a00 */
[----:B---3--:R-:W5:Y:S01]  /*04a0*/  @P1 SULD.D.BA.3D.STRONG.SM.TRAP R23, [R4], UR7 ;  /* 0xb0ff070004171f99 */ /* 0x008f6200081ea900 */
[----:B------:R-:W-:Y:S02]  /*04b0*/  @P1 IMAD R2, R11, R2, R14 ;  /* 0x000000020b021224 */ /* 0x000fe400078e020e */
[----:B------:R-:W-:-:S03]  /*04c0*/  @P0 IMAD.SHL.U32 R19, R16, 0x2, RZ ;  /* 0x0000000210130824 */ /* 0x000fc600078e00ff */
[----:B------:R-:W-:Y:S01]  /*04d0*/  @P1 SHF.L.U32 R11, R2, 0x1, RZ ;  /* 0x00000001020b1819 */ /* 0x000fe200000006ff */
[----:B-1----:R-:W-:-:S04]  /*04e0*/  @P0 IMAD.WIDE R12, R19, 0x2, R12 ;  /* 0x00000002130c0825 */ /* 0x002fc800078e020c */
[----:B--2---:R-:W-:Y:S01]  /*04f0*/  @P1 IMAD.WIDE R8, R11, 0x2, R8 ;  /* 0x000000020b081825 */ /* 0x004fe200078e0208 */
[----:B------:R-:W-:-:S04]  /*0500*/  DEPBAR.LE SB5, 0x2 ;  /* 0x0000d0800000791a */ /* 0x000fc80000000000 */
[----:B------:R-:W-:Y:S01]  /*0510*/  PRMT R2, R21, 0x7632, R2 ;  /* 0x0000763215027816 */ /* 0x000fe20000000002 */
[----:B0-----:R1:W-:Y:S04]  /*0520*/  @P0 STG.E.U16 desc[UR4][R12.64], R21 ;  /* 0x000000150c000986 */ /* 0x0013e8000c101504 */
[----:B------:R1:W-:Y:S01]  /*0530*/  @P0 STG.E.U16 desc[UR4][R12.64+0x2], R2 ;  /* 0x000002020c000986 */ /* 0x0003e2000c101504 */
[----:B------:R-:W-:-:S04]  /*0540*/  DEPBAR.LE SB5, 0x1 ;  /* 0x0000d0400000791a */ /* 0x000fc80000000000 */
[----:B------:R-:W-:Y:S01]  /*0550*/  PRMT R14, R15, 0x7632, R14 ;  /* 0x000076320f0e7816 */ /* 0x000fe2000000000e */
[----:B------:R1:W-:Y:S04]  /*0560*/  @P0 STG.E.U16 desc[UR4][R12.64+0x4], R15 ;  /* 0x0000040f0c000986 */ /* 0x0003e8000c101504 */
[----:B------:R1:W-:Y:S01]  /*0570*/  @P0 STG.E.U16 desc[UR4][R12.64+0x6], R14 ;  /* 0x0000060e0c000986 */ /* 0x0003e2000c101504 */
[----:B-----5:R-:W-:-:S03]  /*0580*/  PRMT R4, R23, 0x7632, R4 ;  /* 0x0000763217047816 */ /* 0x020fc60000000004 */
[----:B------:R1:W-:Y:S04]  /*0590*/  @P1 STG.E.U16 desc[UR4][R8.64], R23 ;  /* 0x0000001708001986 */ /* 0x0003e8000c101504 */
[----:B------:R1:W-:Y:S02]  /*05a0*/  @P1 STG.E.U16 desc[UR4][R8.64+0x2], R4 ;  /* 0x0000020408001986 */ /* 0x0003e4000c101504 */
.L_x_17:
        /* <DEDUP_REMOVED lines=8> */
.L_x_20:
        /* <DEDUP_REMOVED lines=13> */
.L_x_52:


//--------------------- .text._Z7kernel2I6uchar2hEvPT0_yii --------------------------
	.section	.text._Z7kernel2I6uchar2hEvPT0_yii,"ax",@progbits
	.align	128
        .global         _Z7kernel2I6uchar2hEvPT0_yii
        .type           _Z7kernel2I6uchar2hEvPT0_yii,@function
        .size           _Z7kernel2I6uchar2hEvPT0_yii,(.L_x_53 - _Z7kernel2I6uchar2hEvPT0_yii)
        .other          _Z7kernel2I6uchar2hEvPT0_yii,@"STO_CUDA_ENTRY STV_DEFAULT"
_Z7kernel2I6uchar2hEvPT0_yii:
.text._Z7kernel2I6uchar2hEvPT0_yii:
        /* <DEDUP_REMOVED lines=9> */
[----:B------:R-:W0:Y:S01]  /*0090*/  LDCU.64 UR4, c[0x0][0x358] ;  /* 0x00006b00ff0477ac */ /* 0x000e220008000a00 */
[----:B------:R-:W-:-:S07]  /*00a0*/  IMAD.MOV R9, RZ, RZ, -R0 ;  /* 0x000000ffff097224 */ /* 0x000fce00078e0a00 */
.L_x_25:
[----:B-1----:R-:W1:Y:S01]  /*00b0*/  LDCU UR7, c[0x0][0x390] ;  /* 0x00007200ff0777ac */ /* 0x002e620008000800 */
[----:B------:R-:W-:Y:S01]  /*00c0*/  IMAD.MOV.U32 R2, RZ, RZ, RZ ;  /* 0x000000ffff027224 */ /* 0x000fe200078e00ff */
[----:B-1----:R-:W-:-:S09]  /*00d0*/  UISETP.GE.U32.AND UP0, UPT, UR7, 0x4, UPT ;  /* 0x000000040700788c */ /* 0x002fd2000bf06070 */
[----:B--23--:R-:W-:Y:S05]  /*00e0*/  BRA.U !UP0, `(.L_x_21) ;  /* 0x0000000108c87547 */ /* 0x00cfea000b800000 */
[----:B------:R-:W-:Y:S01]  /*00f0*/  IMAD R14, R8, R3, 0x4 ;  /* 0x00000004080e7424 */ /* 0x000fe200078e0203 */
[----:B------:R-:W1:Y:S01]  /*0100*/  LDCU.64 UR8, c[0x0][0x380] ;  /* 0x00007000ff0877ac */ /* 0x000e620008000a00 */
[----:B------:R-:W-:Y:S02]  /*0110*/  IMAD.MOV.U32 R15, RZ, RZ, R9 ;  /* 0x000000ffff0f7224 */ /* 0x000fe400078e0009 */
[----:B------:R-:W-:-:S07]  /*0120*/  IMAD.MOV.U32 R4, RZ, RZ, 0x4 ;  /* 0x00000004ff047424 */ /* 0x000fce00078e00ff */
.L_x_22:
[----:B--2---:R-:W2:Y:S01]  /*0130*/  LDCU UR6, c[0x0][0x388] ;  /* 0x00007100ff0677ac */ /* 0x004ea20008000800 */
[C---:B------:R-:W-:Y:S01]  /*0140*/  IADD3 R2, PT, PT, R4.reuse, -0x4, RZ ;  /* 0xfffffffc04027810 */ /* 0x040fe20007ffe0ff */
[--C-:B------:R-:W-:Y:S02]  /*0150*/  IMAD.MOV.U32 R5, RZ, RZ, R3.reuse ;  /* 0x000000ffff057224 */ /* 0x100fe400078e0003 */
[C---:B------:R-:W-:Y:S02]  /*0160*/  VIADD R6, R4.reuse, 0xfffffffe ;  /* 0xfffffffe04067836 */ /* 0x040fe40000000000 */
[--C-:B------:R-:W-:Y:S02]  /*0170*/  IMAD.MOV.U32 R7, RZ, RZ, R3.reuse ;  /* 0x000000ffff077224 */ /* 0x100fe400078e0003 */
[----:B------:R-:W-:Y:S02]  /*0180*/  VIADD R10, R4, 0x2 ;  /* 0x00000002040a7836 */ /* 0x000fe40000000000 */
[----:B------:R-:W-:Y:S01]  /*0190*/  IMAD.MOV.U32 R11, RZ, RZ, R3 ;  /* 0x000000ffff0b7224 */ /* 0x000fe200078e0003 */
[----:B--2---:R2:W5:Y:S01]  /*01a0*/  SULD.D.BA.2D.U16.STRONG.SM.TRAP R21, [R2], UR6 ;  /* 0x70ff060002157f99 */ /* 0x00456200081ea500 */
[----:B------:R-:W5:Y:S01]  /*01b0*/  SULD.D.BA.2D.U16.STRONG.SM.TRAP R25, [R6], UR6 ;  /* 0x70ff060006197f99 */ /* 0x000f6200081ea500 */
[----:B------:R3:W5:Y:S01]  /*01c0*/  SULD.D.BA.2D.U16.STRONG.SM.TRAP R5, [R4], UR6 ;  /* 0x70ff060004057f99 */ /* 0x00076200081ea500 */
[----:B------:R4:W5:Y:S01]  /*01d0*/  SULD.D.BA.2D.U16.STRONG.SM.TRAP R18, [R10], UR6 ;  /* 0x70ff06000a127f99 */ /* 0x00096200081ea500 */
[C---:B------:R-:W-:Y:S01]  /*01e0*/  IADD3 R12, PT, PT, R14.reuse, -0x4, RZ ;  /* 0xfffffffc0e0c7810 */ /* 0x040fe20007ffe0ff */
[----:B------:R-:W-:-:S02]  /*01f0*/  VIADD R16, R14, 0x2 ;  /* 0x000000020e107836 */ /* 0x000fc40000000000 */
[----:B------:R-:W-:Y:S01]  /*0200*/  VIADD R15, R15, 0x4 ;  /* 0x000000040f0f7836 */ /* 0x000fe20000000000 */
[----:B-1----:R-:W-:Y:S01]  /*0210*/  IADD3 R12, P0, PT, R12, UR8, RZ ;  /* 0x000000080c0c7c10 */ /* 0x002fe2000ff1e0ff */
[----:B--2---:R-:W-:-:S04]  /*0220*/  VIADD R2, R14, 0xfffffffe ;  /* 0xfffffffe0e027836 */ /* 0x004fc80000000000 */
[----:B------:R-:W-:Y:S02]  /*0230*/  IMAD.X R13, RZ, RZ, UR9, P0 ;  /* 0x00000009ff0d7e24 */ /* 0x000fe400080e06ff */
[----:B---3--:R-:W-:Y:S01]  /*0240*/  VIADD R4, R4, 0x8 ;  /* 0x0000000804047836 */ /* 0x008fe20000000000 */
[----:B------:R-:W-:-:S05]  /*0250*/  IADD3 R6, P0, PT, R2, UR8, RZ ;  /* 0x0000000802067c10 */ /* 0x000fca000ff1e0ff */
[----:B------:R-:W-:Y:S01]  /*0260*/  IMAD.X R7, RZ, RZ, UR9, P0 ;  /* 0x00000009ff077e24 */ /* 0x000fe200080e06ff */
[C---:B----4-:R-:W-:Y:S01]  /*0270*/  IADD3 R10, P0, PT, R14.reuse, UR8, RZ ;  /* 0x000000080e0a7c10 */ /* 0x050fe2000ff1e0ff */
[----:B------:R-:W-:-:S03]  /*0280*/  VIADD R14, R14, 0x8 ;  /* 0x000000080e0e7836 */ /* 0x000fc60000000000 */
[----:B------:R-:W-:Y:S02]  /*0290*/  IADD3.X R11, PT, PT, RZ, UR9, RZ, P0, !PT ;  /* 0x00000009ff0b7c10 */ /* 0x000fe400087fe4ff */
[----:B------:R-:W-:-:S05]  /*02a0*/  IADD3 R16, P0, PT, R16, UR8, RZ ;  /* 0x0000000810107c10 */ /* 0x000fca000ff1e0ff */
[----:B------:R-:W-:Y:S01]  /*02b0*/  IMAD.X R17, RZ, RZ, UR9, P0 ;  /* 0x00000009ff117e24 */ /* 0x000fe200080e06ff */
[----:B------:R-:W-:Y:S01]  /*02c0*/  ISETP.NE.AND P0, PT, R15, RZ, PT ;  /* 0x000000ff0f00720c */ /* 0x000fe20003f05270 */
[----:B------:R-:W-:-:S04]  /*02d0*/  DEPBAR.LE SB5, 0x2 ;  /* 0x0000d0800000791a */ /* 0x000fc80000000000 */
[C---:B------:R-:W-:Y:S02]  /*02e0*/  PRMT R19, R21.reuse, 0x7770, RZ ;  /* 0x0000777015137816 */ /* 0x040fe400000000ff */
[----:B------:R-:W-:Y:S02]  /*02f0*/  PRMT R21, R21, 0x7771, RZ ;  /* 0x0000777115157816 */ /* 0x000fe400000000ff */
[C---:B------:R-:W-:Y:S01]  /*0300*/  PRMT R23, R25.reuse, 0x7770, RZ ;  /* 0x0000777019177816 */ /* 0x040fe200000000ff */
[----:B0-----:R0:W-:Y:S01]  /*0310*/  STG.E.U8 desc[UR4][R12.64], R19 ;  /* 0x000000130c007986 */ /* 0x0011e2000c101104 */
[----:B------:R-:W-:-:S03]  /*0320*/  PRMT R25, R25, 0x7771, RZ ;  /* 0x0000777119197816 */ /* 0x000fc600000000ff */
[----:B------:R1:W-:Y:S04]  /*0330*/  STG.E.U8 desc[UR4][R12.64+0x1], R21 ;  /* 0x000001150c007986 */ /* 0x0003e8000c101104 */
[----:B------:R2:W-:Y:S01]  /*0340*/  STG.E.U8 desc[UR4][R6.64], R23 ;  /* 0x0000001706007986 */ /* 0x0005e2000c101104 */
[----:B------:R-:W-:-:S04]  /*0350*/  DEPBAR.LE SB5, 0x1 ;  /* 0x0000d0400000791a */ /* 0x000fc80000000000 */
[C---:B0-----:R-:W-:Y:S01]  /*0360*/  PRMT R19, R5.reuse, 0x7770, RZ ;  /* 0x0000777005137816 */ /* 0x041fe200000000ff */
[----:B------:R2:W-:Y:S01]  /*0370*/  STG.E.U8 desc[UR4][R6.64+0x1], R25 ;  /* 0x0000011906007986 */ /* 0x0005e2000c101104 */
[----:B------:R-:W-:Y:S02]  /*0380*/  PRMT R5, R5, 0x7771, RZ ;  /* 0x0000777105057816 */ /* 0x000fe400000000ff */
[C---:B-1---5:R-:W-:Y:S01]  /*0390*/  PRMT R13, R18.reuse, 0x7770, RZ ;  /* 0x00007770120d7816 */ /* 0x062fe200000000ff */
[----:B------:R2:W-:Y:S01]  /*03a0*/  STG.E.U8 desc[UR4][R10.64], R19 ;  /* 0x000000130a007986 */ /* 0x0005e2000c101104 */
[----:B------:R-:W-:-:S03]  /*03b0*/  PRMT R21, R18, 0x7771, RZ ;  /* 0x0000777112157816 */ /* 0x000fc600000000ff */
[----:B------:R2:W-:Y:S04]  /*03c0*/  STG.E.U8 desc[UR4][R10.64+0x1], R5 ;  /* 0x000001050a007986 */ /* 0x0005e8000c101104 */
[----:B------:R2:W-:Y:S04]  /*03d0*/  STG.E.U8 desc[UR4][R16.64], R13 ;  /* 0x0000000d10007986 */ /* 0x0005e8000c101104 */
[----:B------:R2:W-:Y:S01]  /*03e0*/  STG.E.U8 desc[UR4][R16.64+0x1], R21 ;  /* 0x0000011510007986 */ /* 0x0005e2000c101104 */
[----:B------:R-:W-:Y:S05]  /*03f0*/  @P0 BRA `(.L_x_22) ;  /* 0xfffffffc004c0947 */ /* 0x000fea000383ffff */
[----:B------:R-:W-:-:S07]  /*0400*/  MOV R2, R0 ;  /* 0x0000000000027202 */ /* 0x000fce0000000f00 */
.L_x_21:
[----:B------:R-:W-:-:S13]  /*0410*/  ISETP.NE.AND P0, PT, R20, RZ, PT ;  /* 0x000000ff1400720c */ /* 0x000fda0003f05270 */
[----:B------:R-:W-:Y:S05]  /*0420*/  @!P0 BRA `(.L_x_23) ;  /* 0x0000000000a08947 */ /* 0x000fea0003800000 */
[----:B------:R-:W-:Y:S01]  /*0430*/  ISETP.NE.AND P0, PT, R20, 0x1, PT ;  /* 0x000000011400780c */ /* 0x000fe20003f05270 */
[----:B------:R-:W-:-:S12]  /*0440*/  ULOP3.LUT UP0, URZ, UR7, 0x1, URZ, 0xc0, !UPT ;  /* 0x0000000107ff7892 */ /* 0x000fd8000f80c0ff */
[----:B------:R-:W-:Y:S05]  /*0450*/  @!P0 BRA `(.L_x_24) ;  /* 0x0000000000608947 */ /* 0x000fea0003800000 */
[----:B------:R-:W1:Y:S01]  /*0460*/  LDCU UR6, c[0x0][0x388] ;  /* 0x00007100ff0677ac */ /* 0x000e620008000800 */
[----:B--2---:R-:W-:Y:S02]  /*0470*/  IMAD.SHL.U32 R10, R2, 0x2, RZ ;  /* 0x00000002020a7824 */ /* 0x004fe400078e00ff */
[--C-:B------:R-:W-:Y:S01]  /*0480*/  IMAD.MOV.U32 R11, RZ, RZ, R3.reuse ;  /* 0x000000ffff0b7224 */ /* 0x100fe200078e0003 */
[----:B------:R-:W2:Y:S01]  /*0490*/  LDCU.64 UR8, c[0x0][0x380] ;  /* 0x00007000ff0877ac */ /* 0x000ea20008000a00 */
[----:B------:R-:W-:Y:S02]  /*04a0*/  VIADD R14, R10, 0x2 ;  /* 0x000000020a0e7836 */ /* 0x000fe40000000000 */
[----:B------:R-:W-:Y:S01]  /*04b0*/  IMAD.MOV.U32 R15, RZ, RZ, R3 ;  /* 0x000000ffff0f7224 */ /* 0x000fe200078e0003 */
[----:B-1----:R-:W5:Y:S03]  /*04c0*/  SULD.D.BA.2D.U16.STRONG.SM.TRAP R10, [R10], UR6 ;  /* 0x70ff06000a0a7f99 */ /* 0x002f6600081ea500 */
[----:B------:R-:W5:Y:S01]  /*04d0*/  SULD.D.BA.2D.U16.STRONG.SM.TRAP R14, [R14], UR6 ;  /* 0x70ff06000e0e7f99 */ /* 0x000f6200081ea500 */
[----:B------:R-:W-:-:S02]  /*04e0*/  IMAD R4, R3, UR7, R2 ;  /* 0x0000000703047c24 */ /* 0x000fc4000f8e0202 */
[----:B------:R-:W-:-:S03]  /*04f0*/  VIADD R2, R2, 0x2 ;  /* 0x0000000202027836 */ /* 0x000fc60000000000 */
[----:B------:R-:W-:-:S05]  /*0500*/  SHF.L.U32 R4, R4, 0x1, RZ ;  /* 0x0000000104047819 */ /* 0x000fca00000006ff */
[C---:B------:R-:W-:Y:S01]  /*0510*/  VIADD R6, R4.reuse, 0x2 ;  /* 0x0000000204067836 */ /* 0x040fe20000000000 */
[----:B--2---:R-:W-:-:S04]  /*0520*/  IADD3 R4, P0, PT, R4, UR8, RZ ;  /* 0x0000000804047c10 */ /* 0x004fc8000ff1e0ff */
[----:B------:R-:W-:Y:S01]  /*0530*/  IADD3 R6, P1, PT, R6, UR8, RZ ;  /* 0x0000000806067c10 */ /* 0x000fe2000ff3e0ff */
[----:B------:R-:W-:-:S04]  /*0540*/  IMAD.X R5, RZ, RZ, UR9, P0 ;  /* 0x00000009ff057e24 */ /* 0x000fc800080e06ff */
[----:B------:R-:W-:Y:S01]  /*0550*/  IMAD.X R7, RZ, RZ, UR9, P1 ;  /* 0x00000009ff077e24 */ /* 0x000fe200088e06ff */
[C---:B-----5:R-:W-:Y:S02]  /*0560*/  PRMT R13, R10.reuse, 0x7770, RZ ;  /* 0x000077700a0d7816 */ /* 0x060fe400000000ff */
[----:B------:R-:W-:Y:S02]  /*0570*/  PRMT R11, R10, 0x7771, RZ ;  /* 0x000077710a0b7816 */ /* 0x000fe400000000ff */
[C---:B------:R-:W-:Y:S01]  /*0580*/  PRMT R15, R14.reuse, 0x7770, RZ ;  /* 0x000077700e0f7816 */ /* 0x040fe200000000ff */
[----:B0-----:R1:W-:Y:S01]  /*0590*/  STG.E.U8 desc[UR4][R4.64], R13 ;  /* 0x0000000d04007986 */ /* 0x0013e2000c101104 */
[----:B------:R-:W-:-:S03]  /*05a0*/  PRMT R17, R14, 0x7771, RZ ;  /* 0x000077710e117816 */ /* 0x000fc600000000ff */
[----:B------:R1:W-:Y:S04]  /*05b0*/  STG.E.U8 desc[UR4][R4.64+0x1], R11 ;  /* 0x0000010b04007986 */ /* 0x0003e8000c101104 */
[----:B------:R1:W-:Y:S04]  /*05c0*/  STG.E.U8 desc[UR4][R6.64], R15 ;  /* 0x0000000f06007986 */ /* 0x0003e8000c101104 */
[----:B------:R1:W-:Y:S02]  /*05d0*/  STG.E.U8 desc[UR4][R6.64+0x1], R17 ;  /* 0x0000011106007986 */ /* 0x0003e4000c101104 */
.L_x_24:
[----:B------:R-:W-:Y:S05]  /*05e0*/  BRA.U !UP0, `(.L_x_23) ;  /* 0x0000000108307547 */ /* 0x000fea000b800000 */
[----:B------:R-:W3:Y:S01]  /*05f0*/  LDCU UR6, c[0x0][0x388] ;  /* 0x00007100ff0677ac */ /* 0x000ee20008000800 */
[----:B-12---:R-:W-:Y:S01]  /*0600*/  SHF.L.U32 R6, R2, 0x1, RZ ;  /* 0x0000000102067819 */ /* 0x006fe200000006ff */
[----:B------:R-:W-:Y:S01]  /*0610*/  IMAD.MOV.U32 R7, RZ, RZ, R3 ;  /* 0x000000ffff077224 */ /* 0x000fe200078e0003 */
[----:B------:R-:W1:Y:S04]  /*0620*/  LDC.64 R10, c[0x0][0x380] ;  /* 0x0000e000ff0a7b82 */ /* 0x000e680000000a00 */
[----:B---3--:R-:W5:Y:S01]  /*0630*/  SULD.D.BA.2D.U16.STRONG.SM.TRAP R6, [R6], UR6 ;  /* 0x70ff060006067f99 */ /* 0x008f6200081ea500 */
[----:B------:R-:W-:-:S05]  /*0640*/  IMAD R5, R3, UR7, R2 ;  /* 0x0000000703057c24 */ /* 0x000fca000f8e0202 */
[----:B-1----:R-:W-:-:S05]  /*0650*/  LEA R4, P0, R5, R10, 0x1 ;  /* 0x0000000a05047211 */ /* 0x002fca00078008ff */
[----:B------:R-:W-:Y:S01]  /*0660*/  IMAD.X R5, RZ, RZ, R11, P0 ;  /* 0x000000ffff057224 */ /* 0x000fe200000e060b */
[C---:B-----5:R-:W-:Y:S02]  /*0670*/  PRMT R11, R6.reuse, 0x7770, RZ ;  /* 0x00007770060b7816 */ /* 0x060fe400000000ff */
[----:B------:R-:W-:-:S03]  /*0680*/  PRMT R13, R6, 0x7771, RZ ;  /* 0x00007771060d7816 */ /* 0x000fc600000000ff */
[----:B0-----:R3:W-:Y:S04]  /*0690*/  STG.E.U8 desc[UR4][R4.64], R11 ;  /* 0x0000000b04007986 */ /* 0x0017e8000c101104 */
[----:B------:R3:W-:Y:S02]  /*06a0*/  STG.E.U8 desc[UR4][R4.64+0x1], R13 ;  /* 0x0000010d04007986 */ /* 0x0007e4000c101104 */
.L_x_23:
[----:B------:R-:W4:Y:S01]  /*06b0*/  LDCU UR6, c[0x0][0x394] ;  /* 0x00007280ff0677ac */ /* 0x000f220008000800 */
[----:B------:R-:W-:-:S05]  /*06c0*/  VIADD R3, R3, 0x1 ;  /* 0x0000000103037836 */ /* 0x000fca0000000000 */
[----:B----4-:R-:W-:-:S13]  /*06d0*/  ISETP.NE.AND P0, PT, R3, UR6, PT ;  /* 0x0000000603007c0c */ /* 0x010fda000bf05270 */
[----:B------:R-:W-:Y:S05]  /*06e0*/  @P0 BRA `(.L_x_25) ;  /* 0xfffffff800700947 */ /* 0x000fea000383ffff */
[----:B0-----:R-:W-:Y:S05]  /*06f0*/  EXIT ;  /* 0x000000000000794d */ /* 0x001fea0003800000 */
.L_x_26:
        /* <DEDUP_REMOVED lines=16> */
.L_x_53:


//--------------------- .text._Z7kernel2I5char2cEvPT0_yi --------------------------
	.section	.text._Z7kernel2I5char2cEvPT0_yi,"ax",@progbits
	.align	128
        .global         _Z7kernel2I5char2cEvPT0_yi
        .type           _Z7kernel2I5char2cEvPT0_yi,@function
        .size           _Z7kernel2I5char2cEvPT0_yi,(.L_x_54 - _Z7kernel2I5char2cEvPT0_yi)
        .other          _Z7kernel2I5char2cEvPT0_yi,@"STO_CUDA_ENTRY STV_DEFAULT"
_Z7kernel2I5char2cEvPT0_yi:
.text._Z7kernel2I5char2cEvPT0_yi:
        /* <DEDUP_REMOVED lines=10> */
[----:B------:R-:W-:Y:S01]  /*00a0*/  LOP3.LUT R0, R12, 0x7ffffffc, RZ, 0xc0, !PT ;  /* 0x7ffffffc0c007812 */ /* 0x000fe200078ec0ff */
[----:B------:R-:W-:Y:S01]  /*00b0*/  IMAD.MOV.U32 R5, RZ, RZ, RZ ;  /* 0x000000ffff057224 */ /* 0x000fe200078e00ff */
[----:B------:R-:W1:Y:S06]  /*00c0*/  LDCU.64 UR8, c[0x0][0x380] ;  /* 0x00007000ff0877ac */ /* 0x000e6c0008000a00 */
.L_x_28:
[----:B--2---:R-:W2:Y:S01]  /*00d0*/  LDCU UR6, c[0x0][0x388] ;  /* 0x00007100ff0677ac */ /* 0x004ea20008000800 */
[----:B------:R-:W-:-:S04]  /*00e0*/  IMAD.SHL.U32 R4, R5, 0x2, RZ ;  /* 0x0000000205047824 */ /* 0x000fc800078e00ff */
[C---:B------:R-:W-:Y:S02]  /*00f0*/  VIADD R6, R4.reuse, 0x2 ;  /* 0x0000000204067836 */ /* 0x040fe40000000000 */
[C---:B------:R-:W-:Y:S02]  /*0100*/  VIADD R10, R4.reuse, 0x6 ;  /* 0x00000006040a7836 */ /* 0x040fe40000000000 */
[----:B------:R-:W-:-:S04]  /*0110*/  VIADD R8, R4, 0x4 ;  /* 0x0000000404087836 */ /* 0x000fc80000000000 */
[----:B--2---:R-:W5:Y:S01]  /*0120*/  SULD.D.BA.1D.U16.STRONG.SM.TRAP R17, [R8], UR6 ;  /* 0x10ff060008117f99 */ /* 0x004f6200081ea500 */
[----:B------:R-:W5:Y:S01]  /*0130*/  SULD.D.BA.1D.U16.STRONG.SM.TRAP R9, [R4], UR6 ;  /* 0x10ff060004097f99 */ /* 0x000f6200081ea500 */
[----:B------:R-:W5:Y:S01]  /*0140*/  SULD.D.BA.1D.U16.STRONG.SM.TRAP R6, [R6], UR6 ;  /* 0x10ff060006067f99 */ /* 0x000f6200081ea500 */
[----:B------:R-:W5:Y:S01]  /*0150*/  SULD.D.BA.1D.U16.STRONG.SM.TRAP R10, [R10], UR6 ;  /* 0x10ff06000a0a7f99 */ /* 0x000f6200081ea500 */
[----:B-1----:R-:W-:Y:S01]  /*0160*/  IADD3 R2, P1, PT, R4, UR8, RZ ;  /* 0x0000000804027c10 */ /* 0x002fe2000ff3e0ff */
[----:B------:R-:W-:-:S04]  /*0170*/  IMAD.IADD R5, R8, 0x1, -R5 ;  /* 0x0000000108057824 */ /* 0x000fc800078e0a05 */
[----:B------:R-:W-:Y:S01]  /*0180*/  IMAD.X R3, RZ, RZ, UR9, P1 ;  /* 0x00000009ff037e24 */ /* 0x000fe200088e06ff */
[----:B------:R-:W-:Y:S01]  /*0190*/  ISETP.NE.AND P1, PT, R5, R0, PT ;  /* 0x000000000500720c */ /* 0x000fe20003f25270 */
[----:B------:R-:W-:-:S04]  /*01a0*/  DEPBAR.LE SB5, 0x2 ;  /* 0x0000d0800000791a */ /* 0x000fc80000000000 */
[----:B------:R-:W-:Y:S02]  /*01b0*/  PRMT R15, R17, 0x7770, RZ ;  /* 0x00007770110f7816 */ /* 0x000fe400000000ff */
[----:B------:R-:W-:Y:S02]  /*01c0*/  PRMT R7, R9, 0x7770, RZ ;  /* 0x0000777009077816 */ /* 0x000fe400000000ff */
[----:B------:R-:W-:Y:S01]  /*01d0*/  PRMT R17, R17, 0x7771, RZ ;  /* 0x0000777111117816 */ /* 0x000fe200000000ff */
[----:B0-----:R2:W-:Y:S01]  /*01e0*/  STG.E.U8 desc[UR4][R2.64+0x4], R15 ;  /* 0x0000040f02007986 */ /* 0x0015e2000c101104 */
[----:B------:R-:W-:Y:S01]  /*01f0*/  PRMT R9, R9, 0x7771, RZ ;  /* 0x0000777109097816 */ /* 0x000fe200000000ff */
[----:B------:R-:W-:-:S04]  /*0200*/  DEPBAR.LE SB5, 0x1 ;  /* 0x0000d0400000791a */ /* 0x000fc80000000000 */
[C---:B------:R-:W-:Y:S01]  /*0210*/  PRMT R11, R6.reuse, 0x7770, RZ ;  /* 0x00007770060b7816 */ /* 0x040fe200000000ff */
[----:B------:R2:W-:Y:S01]  /*0220*/  STG.E.U8 desc[UR4][R2.64+0x5], R17 ;  /* 0x0000051102007986 */ /* 0x0005e2000c101104 */
[----:B------:R-:W-:Y:S02]  /*0230*/  PRMT R13, R6, 0x7771, RZ ;  /* 0x00007771060d7816 */ /* 0x000fe400000000ff */
[C---:B-----5:R-:W-:Y:S01]  /*0240*/  PRMT R19, R10.reuse, 0x7770, RZ ;  /* 0x000077700a137816 */ /* 0x060fe200000000ff */
[----:B------:R2:W-:Y:S01]  /*0250*/  STG.E.U8 desc[UR4][R2.64], R7 ;  /* 0x0000000702007986 */ /* 0x0005e2000c101104 */
[----:B------:R-:W-:-:S03]  /*0260*/  PRMT R21, R10, 0x7771, RZ ;  /* 0x000077710a157816 */ /* 0x000fc600000000ff */
[----:B------:R2:W-:Y:S04]  /*0270*/  STG.E.U8 desc[UR4][R2.64+0x1], R9 ;  /* 0x0000010902007986 */ /* 0x0005e8000c101104 */
[----:B------:R2:W-:Y:S04]  /*0280*/  STG.E.U8 desc[UR4][R2.64+0x2], R11 ;  /* 0x0000020b02007986 */ /* 0x0005e8000c101104 */
[----:B------:R2:W-:Y:S04]  /*0290*/  STG.E.U8 desc[UR4][R2.64+0x3], R13 ;  /* 0x0000030d02007986 */ /* 0x0005e8000c101104 */
[----:B------:R2:W-:Y:S04]  /*02a0*/  STG.E.U8 desc[UR4][R2.64+0x6], R19 ;  /* 0x0000061302007986 */ /* 0x0005e8000c101104 */
[----:B------:R2:W-:Y:S01]  /*02b0*/  STG.E.U8 desc[UR4][R2.64+0x7], R21 ;  /* 0x0000071502007986 */ /* 0x0005e2000c101104 */
[----:B------:R-:W-:Y:S05]  /*02c0*/  @P1 BRA `(.L_x_28) ;  /* 0xfffffffc00801947 */ /* 0x000fea000383ffff */
.L_x_27:
[----:B0-----:R-:W-:Y:S05]  /*02d0*/  @!P0 EXIT ;  /* 0x000000000000894d */ /* 0x001fea0003800000 */
[----:B------:R-:W-:Y:S02]  /*02e0*/  ISETP.NE.AND P1, PT, R14, 0x1, PT ;  /* 0x000000010e00780c */ /* 0x000fe40003f25270 */
[----:B--2---:R-:W-:-:S04]  /*02f0*/  LOP3.LUT R2, R12, 0x1, RZ, 0xc0, !PT ;  /* 0x000000010c027812 */ /* 0x004fc800078ec0ff */
[----:B------:R-:W-:-:S07]  /*0300*/  ISETP.NE.U32.AND P0, PT, R2, 0x1, PT ;  /* 0x000000010200780c */ /* 0x000fce0003f05070 */
[----:B------:R-:W-:Y:S06]  /*0310*/  @!P1 BRA `(.L_x_29) ;  /* 0x0000000000449947 */ /* 0x000fec0003800000 */
[----:B------:R-:W0:Y:S01]  /*0320*/  LDCU UR6, c[0x0][0x388] ;  /* 0x00007100ff0677ac */ /* 0x000e220008000800 */
[----:B------:R-:W-:-:S04]  /*0330*/  IMAD.SHL.U32 R4, R0, 0x2, RZ ;  /* 0x0000000200047824 */ /* 0x000fc800078e00ff */
[C---:B------:R-:W-:Y:S01]  /*0340*/  VIADD R9, R4.reuse, 0x2 ;  /* 0x0000000204097836 */ /* 0x040fe20000000000 */
[----:B0-----:R-:W5:Y:S03]  /*0350*/  SULD.D.BA.1D.U16.STRONG.SM.TRAP R7, [R4], UR6 ;  /* 0x10ff060004077f99 */ /* 0x001f6600081ea500 */
[----:B------:R0:W5:Y:S01]  /*0360*/  SULD.D.BA.1D.U16.STRONG.SM.TRAP R13, [R9], UR6 ;  /* 0x10ff0600090d7f99 */ /* 0x00016200081ea500 */
[----:B------:R-:W-:Y:S01]  /*0370*/  IMAD.IADD R0, R9, 0x1, -R0 ;  /* 0x0000000109007824 */ /* 0x000fe200078e0a00 */
[----:B0-----:R-:W0:Y:S02]  /*0380*/  LDCU.64 UR6, c[0x0][0x380] ;  /* 0x00007000ff0677ac */ /* 0x001e240008000a00 */
[----:B0-----:R-:W-:-:S05]  /*0390*/  IADD3 R2, P1, PT, R4, UR6, RZ ;  /* 0x0000000604027c10 */ /* 0x001fca000ff3e0ff */
[----:B------:R-:W-:Y:S01]  /*03a0*/  IMAD.X R3, RZ, RZ, UR7, P1 ;  /* 0x00000007ff037e24 */ /* 0x000fe200088e06ff */
[----:B-----5:R-:W-:Y:S02]  /*03b0*/  PRMT R5, R7, 0x7770, RZ ;  /* 0x0000777007057816 */ /* 0x020fe400000000ff */
[----:B------:R-:W-:Y:S02]  /*03c0*/  PRMT R11, R13, 0x7770, RZ ;  /* 0x000077700d0b7816 */ /* 0x000fe400000000ff */
[----:B------:R-:W-:Y:S01]  /*03d0*/  PRMT R7, R7, 0x7771, RZ ;  /* 0x0000777107077816 */ /* 0x000fe200000000ff */
[----:B------:R0:W-:Y:S01]  /*03e0*/  STG.E.U8 desc[UR4][R2.64], R5 ;  /* 0x0000000502007986 */ /* 0x0001e2000c101104 */
[----:B------:R-:W-:-:S03]  /*03f0*/  PRMT R13, R13, 0x7771, RZ ;  /* 0x000077710d0d7816 */ /* 0x000fc600000000ff */
[----:B------:R0:W-:Y:S04]  /*0400*/  STG.E.U8 desc[UR4][R2.64+0x1], R7 ;  /* 0x0000010702007986 */ /* 0x0001e8000c101104 */
[----:B------:R0:W-:Y:S04]  /*0410*/  STG.E.U8 desc[UR4][R2.64+0x2], R11 ;  /* 0x0000020b02007986 */ /* 0x0001e8000c101104 */
[----:B------:R0:W-:Y:S02]  /*0420*/  STG.E.U8 desc[UR4][R2.64+0x3], R13 ;  /* 0x0000030d02007986 */ /* 0x0001e4000c101104 */
.L_x_29:
[----:B------:R-:W-:Y:S05]  /*0430*/  @P0 EXIT ;  /* 0x000000000000094d */ /* 0x000fea0003800000 */
[----:B------:R-:W0:Y:S01]  /*0440*/  LDCU UR6, c[0x0][0x388] ;  /* 0x00007100ff0677ac */ /* 0x000e220008000800 */
[----:B------:R-:W-:-:S04]  /*0450*/  IMAD.SHL.U32 R0, R0, 0x2, RZ ;  /* 0x0000000200007824 */ /* 0x000fc800078e00ff */
[----:B0-----:R0:W5:Y:S02]  /*0460*/  SULD.D.BA.1D.U16.STRONG.SM.TRAP R7, [R0], UR6 ;  /* 0x10ff060000077f99 */ /* 0x00116400081ea500 */
[----:B0-----:R-:W0:Y:S02]  /*0470*/  LDCU.64 UR6, c[0x0][0x380] ;  /* 0x00007000ff0677ac */ /* 0x001e240008000a00 */
[----:B0-----:R-:W-:-:S05]  /*0480*/  IADD3 R2, P0, PT, R0, UR6, RZ ;  /* 0x0000000600027c10 */ /* 0x001fca000ff1e0ff */
[----:B------:R-:W-:Y:S01]  /*0490*/  IMAD.X R3, RZ, RZ, UR7, P0 ;  /* 0x00000007ff037e24 */ /* 0x000fe200080e06ff */
[C---:B-----5:R-:W-:Y:S02]  /*04a0*/  PRMT R5, R7.reuse, 0x7770, RZ ;  /* 0x0000777007057816 */ /* 0x060fe400000000ff */
[----:B------:R-:W-:-:S03]  /*04b0*/  PRMT R7, R7, 0x7771, RZ ;  /* 0x0000777107077816 */ /* 0x000fc600000000ff */
[----:B------:R-:W-:Y:S04]  /*04c0*/  STG.E.U8 desc[UR4][R2.64], R5 ;  /* 0x0000000502007986 */ /* 0x000fe8000c101104 */
[----:B------:R-:W-:Y:S01]  /*04d0*/  STG.E.U8 desc[UR4][R2.64+0x1], R7 ;  /* 0x0000010702007986 */ /* 0x000fe2000c101104 */
[----:B------:R-:W-:Y:S05]  /*04e0*/  EXIT ;  /* 0x000000000000794d */ /* 0x000fea0003800000 */
.L_x_30:
        /* <DEDUP_REMOVED lines=9> */
.L_x_54:


//--------------------- .text._Z7kernel1I6short1sEvPT0_yiii --------------------------
	.section	.text._Z7kernel1I6short1sEvPT0_yiii,"ax",@progbits
	.align	128
        .global         _Z7kernel1I6short1sEvPT0_yiii
        .type           _Z7kernel1I6short1sEvPT0_yiii,@function
        .size           _Z7kernel1I6short1sEvPT0_yiii,(.L_x_55 - _Z7kernel1I6short1sEvPT0_yiii)
        .other          _Z7kernel1I6short1sEvPT0_yiii,@"STO_CUDA_ENTRY STV_DEFAULT"
_Z7kernel1I6short1sEvPT0_yiii:
.text._Z7kernel1I6short1sEvPT0_yiii:
        /* <DEDUP_REMOVED lines=8> */
[----:B------:R-:W-:Y:S01]  /*0080*/  LOP3.LUT R16, R2, 0x3, RZ, 0xc0, !PT ;  /* 0x0000000302107812 */ /* 0x000fe200078ec0ff */
[----:B------:R-:W0:Y:S02]  /*0090*/  LDCU.64 UR4, c[0x0][0x358] ;  /* 0x00006b00ff0477ac */ /* 0x000e240008000a00 */
[----:B------:R-:W-:-:S05]  /*00a0*/  VIADD R0, R14, 0xffffffff ;  /* 0xffffffff0e007836 */ /* 0x000fca0000000000 */
[----:B------:R-:W-:Y:S02]  /*00b0*/  ISETP.GE.U32.AND P0, PT, R0, 0x3, PT ;  /* 0x000000030000780c */ /* 0x000fe40003f06070 */
[----:B------:R-:W-:-:S11]  /*00c0*/  LOP3.LUT R0, R2, 0x7ffffff8, RZ, 0xc0, !PT ;  /* 0x7ffffff802007812 */ /* 0x000fd600078ec0ff */
.L_x_36:
[----:B-123--:R-:W-:-:S07]  /*00d0*/  HFMA2 R5, -RZ, RZ, 0, 0 ;  /* 0x00000000ff057431 */ /* 0x00efce00000001ff */
.L_x_35:
[----:B-1----:R-:W1:Y:S01]  /*00e0*/  LDC.64 R2, c[0x0][0x390] ;  /* 0x0000e400ff027b82 */ /* 0x002e620000000a00 */
[----:B------:R-:W-:Y:S01]  /*00f0*/  IMAD.MOV.U32 R8, RZ, RZ, RZ ;  /* 0x000000ffff087224 */ /* 0x000fe200078e00ff */
[----:B-1----:R-:W-:Y:S01]  /*0100*/  ISETP.GE.U32.AND P1, PT, R2, 0x8, PT ;  /* 0x000000080200780c */ /* 0x002fe20003f26070 */
[----:B------:R-:W-:-:S12]  /*0110*/  IMAD R7, R6, R3, R5 ;  /* 0x0000000306077224 */ /* 0x000fd800078e0205 */
[----:B--23--:R-:W-:Y:S05]  /*0120*/  @!P1 BRA `(.L_x_31) ;  /* 0x0000000000ac9947 */ /* 0x00cfea0003800000 */
[----:B------:R-:W1:Y:S01]  /*0130*/  LDC.64 R8, c[0x0][0x380] ;  /* 0x0000e000ff087b82 */ /* 0x000e620000000a00 */
[----:B------:R-:W-:-:S07]  /*0140*/  IMAD.MOV.U32 R13, RZ, RZ, RZ ;  /* 0x000000ffff0d7224 */ /* 0x000fce00078e00ff */
.L_x_32:
[----:B--2---:R-:W2:Y:S01]  /*0150*/  LDCU UR6, c[0x0][0x388] ;  /* 0x00007100ff0677ac */ /* 0x004ea20008000800 */
[----:B------:R-:W-:-:S04]  /*0160*/  SHF.L.U32 R10, R13, 0x1, RZ ;  /* 0x000000010d0a7819 */ /* 0x000fc800000006ff */
[----:B------:R-:W-:Y:S01]  /*0170*/  IADD3 R11, PT, PT, R10, 0x2, RZ ;  /* 0x000000020a0b7810 */ /* 0x000fe20007ffe0ff */
[----:B------:R-:W-:-:S04]  /*0180*/  IMAD.MOV.U32 R4, RZ, RZ, R10 ;  /* 0x000000ffff047224 */ /* 0x000fc800078e000a */
[----:B--2---:R2:W5:Y:S02]  /*0190*/  SULD.D.BA.3D.U16.STRONG.SM.TRAP R15, [R4], UR6 ;  /* 0xb0ff0600040f7f99 */ /* 0x00456400081ea500 */
[----:B--2---:R-:W-:Y:S01]  /*01a0*/  IMAD.MOV.U32 R4, RZ, RZ, R11 ;  /* 0x000000ffff047224 */ /* 0x004fe200078e000b */
[----:B------:R-:W-:-:S03]  /*01b0*/  IADD3 R11, PT, PT, R10, 0x4, RZ ;  /* 0x000000040a0b7810 */ /* 0x000fc60007ffe0ff */
[----:B------:R2:W5:Y:S02]  /*01c0*/  SULD.D.BA.3D.U16.STRONG.SM.TRAP R17, [R4], UR6 ;  /* 0xb0ff060004117f99 */ /* 0x00056400081ea500 */
        /* <DEDUP_REMOVED lines=10> */
[C---:B------:R-:W-:Y:S02]  /*0270*/  IADD3 R11, PT, PT, R10.reuse, 0xc, RZ ;  /* 0x0000000c0a0b7810 */ /* 0x040fe40007ffe0ff */
[----:B------:R-:W-:Y:S01]  /*0280*/  IADD3 R10, PT, PT, R10, 0xe, RZ ;  /* 0x0000000e0a0a7810 */ /* 0x000fe20007ffe0ff */
[----:B------:R2:W5:Y:S02]  /*0290*/  SULD.D.BA.3D.U16.STRONG.SM.TRAP R25, [R4], UR6 ;  /* 0xb0ff060004197f99 */ /* 0x00056400081ea500 */
[----:B--2---:R-:W-:-:S04]  /*02a0*/  IMAD.MOV.U32 R4, RZ, RZ, R11 ;  /* 0x000000ffff047224 */ /* 0x004fc800078e000b */
[----:B------:R2:W5:Y:S02]  /*02b0*/  SULD.D.BA.3D.U16.STRONG.SM.TRAP R27, [R4], UR6 ;  /* 0xb0ff0600041b7f99 */ /* 0x00056400081ea500 */
[----:B--2---:R-:W-:-:S04]  /*02c0*/  IMAD.MOV.U32 R4, RZ, RZ, R10 ;  /* 0x000000ffff047224 */ /* 0x004fc800078e000a */
[----:B------:R-:W5:Y:S01]  /*02d0*/  SULD.D.BA.3D.U16.STRONG.SM.TRAP R29, [R4], UR6 ;  /* 0xb0ff0600041d7f99 */ /* 0x000f6200081ea500 */
[----:B------:R-:W-:Y:S01]  /*02e0*/  IMAD R11, R7, R2, R13 ;  /* 0x00000002070b7224 */ /* 0x000fe200078e020d */
[----:B------:R-:W-:-:S03]  /*02f0*/  IADD3 R13, PT, PT, R13, 0x8, RZ ;  /* 0x000000080d0d7810 */ /* 0x000fc60007ffe0ff */
[----:B-1----:R-:W-:Y:S01]  /*0300*/  IMAD.WIDE R10, R11, 0x2, R8 ;  /* 0x000000020b0a7825 */ /* 0x002fe200078e0208 */
[----:B------:R-:W-:Y:S01]  /*0310*/  ISETP.NE.AND P1, PT, R13, R0, PT ;  /* 0x000000000d00720c */ /* 0x000fe20003f25270 */
[----:B------:R-:W-:-:S04]  /*0320*/  DEPBAR.LE SB5, 0x5 ;  /* 0x0000d1400000791a */ /* 0x000fc80000000000 */
[----:B0-----:R2:W-:Y:S04]  /*0330*/  STG.E.U16 desc[UR4][R10.64], R15 ;  /* 0x0000000f0a007986 */ /* 0x0015e8000c101504 */
[----:B------:R2:W-:Y:S04]  /*0340*/  STG.E.U16 desc[UR4][R10.64+0x2], R17 ;  /* 0x000002110a007986 */ /* 0x0005e8000c101504 */
[----:B------:R2:W-:Y:S01]  /*0350*/  STG.E.U16 desc[UR4][R10.64+0x4], R19 ;  /* 0x000004130a007986 */ /* 0x0005e2000c101504 */
[----:B------:R-:W-:-:S04]  /*0360*/  DEPBAR.LE SB5, 0x2 ;  /* 0x0000d0800000791a */ /* 0x000fc80000000000 */
[----:B------:R2:W-:Y:S04]  /*0370*/  STG.E.U16 desc[UR4][R10.64+0x6], R21 ;  /* 0x000006150a007986 */ /* 0x0005e8000c101504 */
[----:B------:R2:W-:Y:S04]  /*0380*/  STG.E.U16 desc[UR4][R10.64+0x8], R23 ;  /* 0x000008170a007986 */ /* 0x0005e8000c101504 */
[----:B------:R2:W-:Y:S04]  /*0390*/  STG.E.U16 desc[UR4][R10.64+0xa], R25 ;  /* 0x00000a190a007986 */ /* 0x0005e8000c101504 */
[----:B-----5:R2:W-:Y:S04]  /*03a0*/  STG.E.U16 desc[UR4][R10.64+0xc], R27 ;  /* 0x00000c1b0a007986 */ /* 0x0205e8000c101504 */
[----:B------:R2:W-:Y:S01]  /*03b0*/  STG.E.U16 desc[UR4][R10.64+0xe], R29 ;  /* 0x00000e1d0a007986 */ /* 0x0005e2000c101504 */
[----:B------:R-:W-:Y:S05]  /*03c0*/  @P1 BRA `(.L_x_32) ;  /* 0xfffffffc00601947 */ /* 0x000fea000383ffff */
[----:B------:R-:W-:-:S07]  /*03d0*/  IMAD.MOV.U32 R8, RZ, RZ, R0 ;  /* 0x000000ffff087224 */ /* 0x000fce00078e0000 */
.L_x_31:
[----:B------:R-:W-:-:S13]  /*03e0*/  ISETP.NE.AND P1, PT, R14, RZ, PT ;  /* 0x000000ff0e00720c */ /* 0x000fda0003f25270 */
[----:B------:R-:W-:Y:S05]  /*03f0*/  @!P1 BRA `(.L_x_33) ;  /* 0x0000000000c49947 */ /* 0x000fea0003800000 */
[----:B------:R-:W-:Y:S01]  /*0400*/  ISETP.NE.AND P1, PT, R16, RZ, PT ;  /* 0x000000ff1000720c */ /* 0x000fe20003f25270 */
[----:B------:R-:W-:-:S12]  /*0410*/  @!P0 BRA `(.L_x_34) ;  /* 0x0000000000588947 */ /* 0x000fd80003800000 */
[----:B------:R-:W1:Y:S01]  /*0420*/  LDCU UR6, c[0x0][0x388] ;  /* 0x00007100ff0677ac */ /* 0x000e620008000800 */
[----:B------:R-:W-:-:S04]  /*0430*/  SHF.L.U32 R9, R8, 0x1, RZ ;  /* 0x0000000108097819 */ /* 0x000fc800000006ff */
[----:B--2---:R-:W-:Y:S01]  /*0440*/  IADD3 R10, PT, PT, R9, 0x2, RZ ;  /* 0x00000002090a7810 */ /* 0x004fe20007ffe0ff */
[----:B------:R-:W-:-:S04]  /*0450*/  IMAD.MOV.U32 R4, RZ, RZ, R9 ;  /* 0x000000ffff047224 */ /* 0x000fc800078e0009 */
[----:B-1----:R1:W5:Y:S02]  /*0460*/  SULD.D.BA.3D.U16.STRONG.SM.TRAP R13, [R4], UR6 ;  /* 0xb0ff0600040d7f99 */ /* 0x00236400081ea500 */
[----:B-1----:R-:W-:Y:S01]  /*0470*/  IMAD.MOV.U32 R4, RZ, RZ, R10 ;  /* 0x000000ffff047224 */ /* 0x002fe200078e000a */
[C---:B------:R-:W-:Y:S02]  /*0480*/  IADD3 R10, PT, PT, R9.reuse, 0x4, RZ ;  /* 0x00000004090a7810 */ /* 0x040fe40007ffe0ff */
[----:B------:R-:W-:Y:S01]  /*0490*/  IADD3 R9, PT, PT, R9, 0x6, RZ ;  /* 0x0000000609097810 */ /* 0x000fe20007ffe0ff */
[----:B------:R1:W5:Y:S02]  /*04a0*/  SULD.D.BA.3D.U16.STRONG.SM.TRAP R15, [R4], UR6 ;  /* 0xb0ff0600040f7f99 */ /* 0x00036400081ea500 */
[----:B-1----:R-:W-:Y:S02]  /*04b0*/  IMAD.MOV.U32 R4, RZ, RZ, R10 ;  /* 0x000000ffff047224 */ /* 0x002fe400078e000a */
[----:B------:R-:W1:Y:S02]  /*04c0*/  LDC.64 R10, c[0x0][0x380] ;  /* 0x0000e000ff0a7b82 */ /* 0x000e640000000a00 */
[----:B------:R2:W5:Y:S02]  /*04d0*/  SULD.D.BA.3D.U16.STRONG.SM.TRAP R17, [R4], UR6 ;  /* 0xb0ff060004117f99 */ /* 0x00056400081ea500 */
[----:B--2---:R-:W-:-:S04]  /*04e0*/  IMAD.MOV.U32 R4, RZ, RZ, R9 ;  /* 0x000000ffff047224 */ /* 0x004fc800078e0009 */
[----:B------:R-:W5:Y:S01]  /*04f0*/  SULD.D.BA.3D.U16.STRONG.SM.TRAP R19, [R4], UR6 ;  /* 0xb0ff060004137f99 */ /* 0x000f6200081ea500 */
[----:B------:R-:W-:Y:S01]  /*0500*/  IMAD R9, R7, R2, R8 ;  /* 0x0000000207097224 */ /* 0x000fe200078e0208 */
[----:B------:R-:W-:-:S03]  /*0510*/  IADD3 R8, PT, PT, R8, 0x4, RZ ;  /* 0x0000000408087810 */ /* 0x000fc60007ffe0ff */
[----:B-1----:R-:W-:Y:S01]  /*0520*/  IMAD.WIDE R10, R9, 0x2, R10 ;  /* 0x00000002090a7825 */ /* 0x002fe200078e020a */
[----:B------:R-:W-:-:S04]  /*0530*/  DEPBAR.LE SB5, 0x1 ;  /* 0x0000d0400000791a */ /* 0x000fc80000000000 */
[----:B0-----:R1:W-:Y:S04]  /*0540*/  STG.E.U16 desc[UR4][R10.64], R13 ;  /* 0x0000000d0a007986 */ /* 0x0013e8000c101504 */
[----:B------:R1:W-:Y:S04]  /*0550*/  STG.E.U16 desc[UR4][R10.64+0x2], R15 ;  /* 0x0000020f0a007986 */ /* 0x0003e8000c101504 */
[----:B------:R1:W-:Y:S04]  /*0560*/  STG.E.U16 desc[UR4][R10.64+0x4], R17 ;  /* 0x000004110a007986 */ /* 0x0003e8000c101504 */
[----:B-----5:R1:W-:Y:S02]  /*0570*/  STG.E.U16 desc[UR4][R10.64+0x6], R19 ;  /* 0x000006130a007986 */ /* 0x0203e4000c101504 */
.L_x_34:
[----:B------:R-:W-:Y:S05]  /*0580*/  @!P1 BRA `(.L_x_33) ;  /* 0x0000000000609947 */ /* 0x000fea0003800000 */
[----:B------:R-:W-:Y:S02]  /*0590*/  ISETP.NE.AND P1, PT, R16, 0x1, PT ;  /* 0x000000011000780c */ /* 0x000fe40003f25270 */
[----:B------:R-:W-:-:S11]  /*05a0*/  LOP3.LUT P2, RZ, R2, 0x1, RZ, 0xc0, !PT ;  /* 0x0000000102ff7812 */ /* 0x000fd6000784c0ff */
[----:B------:R-:W-:Y:S01]  /*05b0*/  VOTEU.ANY UP0, P1 ;  /* 0x0000000000ff7886 */ /* 0x000fe20000800100 */
[----:B------:R-:W-:Y:S01]  /*05c0*/  @P1 IMAD.SHL.U32 R4, R8, 0x2, RZ ;  /* 0x0000000208041824 */ /* 0x000fe200078e00ff */
[----:B-1----:R-:W1:Y:S01]  /*05d0*/  @P1 LDC.64 R12, c[0x0][0x380] ;  /* 0x0000e000ff0c1b82 */ /* 0x002e620000000a00 */
[----:B--2---:R-:W-:Y:S02]  /*05e0*/  @P1 IMAD R19, R7, R2, R8 ;  /* 0x0000000207131224 */ /* 0x004fe400078e0208 */
[----:B------:R-:W2:Y:S01]  /*05f0*/  @UP0 LDCU UR6, c[0x0][0x388] ;  /* 0x00007100ff0607ac */ /* 0x000ea20008000800 */
[----:B------:R-:W-:Y:S01]  /*0600*/  @P1 IADD3 R10, PT, PT, R4, 0x2, RZ ;  /* 0x00000002040a1810 */ /* 0x000fe20007ffe0ff */
[----:B------:R-:W-:Y:S01]  /*0610*/  @P1 VIADD R8, R8, 0x2 ;  /* 0x0000000208081836 */ /* 0x000fe20000000000 */
[----:B------:R-:W-:-:S05]  /*0620*/  VOTEU.ANY UP0, P2 ;  /* 0x0000000000ff7886 */ /* 0x000fca0001000100 */
[----:B------:R-:W3:Y:S01]  /*0630*/  @UP0 LDCU UR7, c[0x0][0x388] ;  /* 0x00007100ff0707ac */ /* 0x000ee20008000800 */
[----:B--2---:R2:W5:Y:S02]  /*0640*/  @P1 SULD.D.BA.3D.U16.STRONG.SM.TRAP R9, [R4], UR6 ;  /* 0xb0ff060004091f99 */ /* 0x00456400081ea500 */
[----:B--2---:R-:W-:Y:S01]  /*0650*/  @P1 MOV R4, R10 ;  /* 0x0000000a00041202 */ /* 0x004fe20000000f00 */
[----:B------:R-:W-:-:S03]  /*0660*/  @P2 IMAD.SHL.U32 R10, R8, 0x2, RZ ;  /* 0x00000002080a2824 */ /* 0x000fc600078e00ff */
[----:B------:R2:W5:Y:S02]  /*0670*/  @P1 SULD.D.BA.3D.U16.STRONG.SM.TRAP R15, [R4], UR6 ;  /* 0xb0ff0600040f1f99 */ /* 0x00056400081ea500 */
[----:B--2---:R-:W-:Y:S02]  /*0680*/  @P2 MOV R4, R10 ;  /* 0x0000000a00042202 */ /* 0x004fe40000000f00 */
[----:B------:R-:W2:Y:S02]  /*0690*/  @P2 LDC.64 R10, c[0x0][0x380] ;  /* 0x0000e000ff0a2b82 */ /* 0x000ea40000000a00 */
[----:B---3--:R-:W5:Y:S01]  /*06a0*/  @P2 SULD.D.BA.3D.U16.STRONG.SM.TRAP R17, [R4], UR7 ;  /* 0xb0ff070004112f99 */ /* 0x008f6200081ea500 */
[----:B------:R-:W-:Y:S02]  /*06b0*/  @P2 IMAD R7, R7, R2, R8 ;  /* 0x0000000207072224 */ /* 0x000fe400078e0208 */
[----:B-1----:R-:W-:-:S04]  /*06c0*/  @P1 IMAD.WIDE R12, R19, 0x2, R12 ;  /* 0x00000002130c1825 */ /* 0x002fc800078e020c */
[----:B--2---:R-:W-:Y:S01]  /*06d0*/  @P2 IMAD.WIDE R10, R7, 0x2, R10 ;  /* 0x00000002070a2825 */ /* 0x004fe200078e020a */
[----:B0----5:R3:W-:Y:S04]  /*06e0*/  @P1 STG.E.U16 desc[UR4][R12.64], R9 ;  /* 0x000000090c001986 */ /* 0x0217e8000c101504 */
[----:B------:R3:W-:Y:S04]  /*06f0*/  @P1 STG.E.U16 desc[UR4][R12.64+0x2], R15 ;  /* 0x0000020f0c001986 */ /* 0x0007e8000c101504 */
[----:B------:R3:W-:Y:S02]  /*0700*/  @P2 STG.E.U16 desc[UR4][R10.64], R17 ;  /* 0x000000110a002986 */ /* 0x0007e4000c101504 */
.L_x_33:
[----:B------:R-:W-:-:S05]  /*0710*/  VIADD R5, R5, 0x1 ;  /* 0x0000000105057836 */ /* 0x000fca0000000000 */
[----:B------:R-:W-:-:S13]  /*0720*/  ISETP.NE.AND P1, PT, R5, R3, PT ;  /* 0x000000030500720c */ /* 0x000fda0003f25270 */
[----:B------:R-:W-:Y:S05]  /*0730*/  @P1 BRA `(.L_x_35) ;  /* 0xfffffff800681947 */ /* 0x000fea000383ffff */
[----:B------:R-:W4:Y:S01]  /*0740*/  LDCU UR6, c[0x0][0x398] ;  /* 0x00007300ff0677ac */ /* 0x000f220008000800 */
[----:B------:R-:W-:-:S04]  /*0750*/  IADD3 R6, PT, PT, R6, 0x1, RZ ;  /* 0x0000000106067810 */ /* 0x000fc80007ffe0ff */
[----:B----4-:R-:W-:-:S13]  /*0760*/  ISETP.NE.AND P1, PT, R6, UR6, PT ;  /* 0x0000000606007c0c */ /* 0x010fda000bf25270 */
[----:B------:R-:W-:Y:S05]  /*0770*/  @P1 BRA `(.L_x_36) ;  /* 0xfffffff800541947 */ /* 0x000fea000383ffff */
[----:B0-----:R-:W-:Y:S05]  /*0780*/  EXIT ;  /* 0x000000000000794d */ /* 0x001fea0003800000 */
.L_x_37:
        /* <DEDUP_REMOVED lines=15> */
.L_x_55:


//--------------------- .text._Z7kernel1I4int1iEvPT0_yii --------------------------
	.section	.text._Z7kernel1I4int1iEvPT0_yii,"ax",@progbits
	.align	128
        .global         _Z7kernel1I4int1iEvPT0_yii
        .type           _Z7kernel1I4int1iEvPT0_yii,@function
        .size           _Z7kernel1I4int1iEvPT0_yii,(.L_x_56 - _Z7kernel1I4int1iEvPT0_yii)
        .other          _Z7kernel1I4int1iEvPT0_yii,@"STO_CUDA_ENTRY STV_DEFAULT"
_Z7kernel1I4int1iEvPT0_yii:
.text._Z7kernel1I4int1iEvPT0_yii:
        /* <DEDUP_REMOVED lines=8> */
[----:B------:R-:W0:Y:S01]  /*0080*/  LDCU.64 UR4, c[0x0][0x358] ;  /* 0x00006b00ff0477ac */ /* 0x000e220008000a00 */
[----:B------:R-:W-:Y:S01]  /*0090*/  LOP3.LUT R20, R20, 0x7ffffff8, RZ, 0xc0, !PT ;  /* 0x7ffffff814147812 */ /* 0x000fe200078ec0ff */
[----:B------:R-:W-:-:S05]  /*00a0*/  VIADD R0, R26, 0xffffffff ;  /* 0xffffffff1a007836 */ /* 0x000fca0000000000 */
[----:B------:R-:W-:-:S13]  /*00b0*/  ISETP.GE.U32.AND P0, PT, R0, 0x3, PT ;  /* 0x000000030000780c */ /* 0x000fda0003f06070 */
.L_x_42:
[----:B-1----:R-:W1:Y:S01]  /*00c0*/  LDC R0, c[0x0][0x390] ;  /* 0x0000e400ff007b82 */ /* 0x002e620000000800 */
[----:B------:R-:W-:Y:S01]  /*00d0*/  IMAD.MOV.U32 R2, RZ, RZ, RZ ;  /* 0x000000ffff027224 */ /* 0x000fe200078e00ff */
[----:B-1----:R-:W-:Y:S01]  /*00e0*/  ISETP.GE.U32.AND P1, PT, R0, 0x8, PT ;  /* 0x000000080000780c */ /* 0x002fe20003f26070 */
[----:B------:R-:W-:-:S12]  /*00f0*/  IMAD R21, R7, R0, RZ ;  /* 0x0000000007157224 */ /* 0x000fd800078e02ff */
[----:B--23--:R-:W-:Y:S05]  /*0100*/  @!P1 BRA `(.L_x_38) ;  /* 0x0000000000b49947 */ /* 0x00cfea0003800000 */
[----:B------:R-:W1:Y:S01]  /*0110*/  LDC.64 R2, c[0x0][0x380] ;  /* 0x0000e000ff027b82 */ /* 0x000e620000000a00 */
[----:B------:R-:W-:-:S07]  /*0120*/  HFMA2 R22, -RZ, RZ, 0, 0 ;  /* 0x00000000ff167431 */ /* 0x000fce00000001ff */
[----:B------:R-:W2:Y:S02]  /*0130*/  LDC.64 R4, c[0x0][0x380] ;  /* 0x0000e000ff047b82 */ /* 0x000ea40000000a00 */
.L_x_39:
[----:B---3--:R-:W3:Y:S01]  /*0140*/  LDCU UR6, c[0x0][0x388] ;  /* 0x00007100ff0677ac */ /* 0x008ee20008000800 */
[----:B------:R-:W-:Y:S01]  /*0150*/  IMAD.SHL.U32 R6, R22, 0x4, RZ ;  /* 0x0000000416067824 */ /* 0x000fe200078e00ff */
[-C--:B------:R-:W-:Y:S01]  /*0160*/  MOV R19, R7.reuse ;  /* 0x0000000700137202 */ /* 0x080fe20000000f00 */
[--C-:B------:R-:W-:Y:S02]  /*0170*/  IMAD.MOV.U32 R11, RZ, RZ, R7.reuse ;  /* 0x000000ffff0b7224 */ /* 0x100fe400078e0007 */
[C---:B------:R-:W-:Y:S01]  /*0180*/  VIADD R10, R6.reuse, 0xc ;  /* 0x0000000c060a7836 */ /* 0x040fe20000000000 */
[----:B------:R-:W-:Y:S01]  /*0190*/  MOV R13, R7 ;  /* 0x00000007000d7202 */ /* 0x000fe20000000f00 */
[--C-:B------:R-:W-:Y:S01]  /*01a0*/  IMAD.MOV.U32 R9, RZ, RZ, R7.reuse ;  /* 0x000000ffff097224 */ /* 0x100fe200078e0007 */
[----:B------:R-:W-:Y:S01]  /*01b0*/  IADD3 R18, PT, PT, R6, 0x8, RZ ;  /* 0x0000000806127810 */ /* 0x000fe20007ffe0ff */
[--C-:B------:R-:W-:Y:S02]  /*01c0*/  IMAD.MOV.U32 R15, RZ, RZ, R7.reuse ;  /* 0x000000ffff0f7224 */ /* 0x100fe400078e0007 */
[----:B------:R-:W-:-:S02]  /*01d0*/  IMAD.MOV.U32 R17, RZ, RZ, R7 ;  /* 0x000000ffff117224 */ /* 0x000fc400078e0007 */
[C---:B------:R-:W-:Y:S02]  /*01e0*/  VIADD R16, R6.reuse, 0x4 ;  /* 0x0000000406107836 */ /* 0x040fe40000000000 */
[C---:B------:R-:W-:Y:S02]  /*01f0*/  VIADD R8, R6.reuse, 0x10 ;  /* 0x0000001006087836 */ /* 0x040fe40000000000 */
[C---:B------:R-:W-:Y:S01]  /*0200*/  VIADD R12, R6.reuse, 0x18 ;  /* 0x00000018060c7836 */ /* 0x040fe20000000000 */
[----:B---3--:R3:W-:Y:S01]  /*0210*/  SULD.D.BA.2D.STRONG.SM.TRAP R27, [R10], UR6 ;  /* 0x70ff06000a1b7f99 */ /* 0x0087e200081ea900 */
[C---:B------:R-:W-:Y:S01]  /*0220*/  VIADD R14, R6.reuse, 0x1c ;  /* 0x0000001c060e7836 */ /* 0x040fe20000000000 */
[----:B------:R-:W5:Y:S01]  /*0230*/  SULD.D.BA.2D.STRONG.SM.TRAP R25, [R6], UR6 ;  /* 0x70ff060006197f99 */ /* 0x000f6200081ea900 */
[----:B------:R4:W5:Y:S01]  /*0240*/  SULD.D.BA.2D.STRONG.SM.TRAP R23, [R16], UR6 ;  /* 0x70ff060010177f99 */ /* 0x00096200081ea900 */
[----:B------:R0:W5:Y:S01]  /*0250*/  SULD.D.BA.2D.STRONG.SM.TRAP R29, [R18], UR6 ;  /* 0x70ff0600121d7f99 */ /* 0x00016200081ea900 */
[----:B------:R-:W5:Y:S01]  /*0260*/  SULD.D.BA.2D.STRONG.SM.TRAP R9, [R8], UR6 ;  /* 0x70ff060008097f99 */ /* 0x000f6200081ea900 */
[----:B------:R-:W-:Y:S01]  /*0270*/  SULD.D.BA.2D.STRONG.SM.TRAP R13, [R12], UR6 ;  /* 0x70ff06000c0d7f99 */ /* 0x000fe200081ea900 */
[----:B------:R-:W-:Y:S01]  /*0280*/  SULD.D.BA.2D.STRONG.SM.TRAP R15, [R14], UR6 ;  /* 0x70ff06000e0f7f99 */ /* 0x000fe200081ea900 */
[----:B---3--:R-:W-:-:S04]  /*0290*/  IADD3 R10, PT, PT, R6, 0x14, RZ ;  /* 0x00000014060a7810 */ /* 0x008fc80007ffe0ff */
[----:B------:R-:W5:Y:S01]  /*02a0*/  SULD.D.BA.2D.STRONG.SM.TRAP R11, [R10], UR6 ;  /* 0x70ff06000a0b7f99 */ /* 0x000f6200081ea900 */
[CC--:B----4-:R-:W-:Y:S02]  /*02b0*/  IADD3 R17, P1, PT, R21.reuse, R22.reuse, RZ ;  /* 0x0000001615117210 */ /* 0x0d0fe40007f3e0ff */
[----:B0-----:R-:W-:Y:S01]  /*02c0*/  IADD3 R19, PT, PT, R21, R22, RZ ;  /* 0x0000001615137210 */ /* 0x001fe20007ffe0ff */
[----:B------:R-:W-:Y:S02]  /*02d0*/  VIADD R22, R22, 0x8 ;  /* 0x0000000816167836 */ /* 0x000fe40000000000 */
[----:B------:R-:W-:Y:S01]  /*02e0*/  IMAD.X R6, RZ, RZ, RZ, P1 ;  /* 0x000000ffff067224 */ /* 0x000fe200008e06ff */
[----:B--2---:R-:W-:-:S04]  /*02f0*/  LEA R16, P1, R17, R4, 0x2 ;  /* 0x0000000411107211 */ /* 0x004fc800078210ff */
[----:B------:R-:W-:Y:S02]  /*0300*/  LEA.HI.X R17, R17, R5, R6, 0x2, P1 ;  /* 0x0000000511117211 */ /* 0x000fe400008f1406 */
[----:B------:R-:W-:Y:S01]  /*0310*/  ISETP.NE.AND P1, PT, R22, R20, PT ;  /* 0x000000141600720c */ /* 0x000fe20003f25270 */
[----:B-1----:R-:W-:Y:S01]  /*0320*/  IMAD.WIDE.U32 R18, R19, 0x4, R2 ;  /* 0x0000000413127825 */ /* 0x002fe200078e0002 */
        /* <DEDUP_REMOVED lines=11> */
.L_x_38:
[----:B------:R-:W-:-:S13]  /*03e0*/  ISETP.NE.AND P1, PT, R26, RZ, PT ;  /* 0x000000ff1a00720c */ /* 0x000fda0003f25270 */
[----:B------:R-:W-:Y:S05]  /*03f0*/  @!P1 BRA `(.L_x_40) ;  /* 0x0000000000e89947 */ /* 0x000fea0003800000 */
[----:B------:R-:W-:Y:S01]  /*0400*/  ISETP.NE.AND P1, PT, R24, RZ, PT ;  /* 0x000000ff1800720c */ /* 0x000fe20003f25270 */
[----:B------:R-:W-:-:S12]  /*0410*/  @!P0 BRA `(.L_x_41) ;  /* 0x0000000000688947 */ /* 0x000fd80003800000 */
[----:B------:R-:W1:Y:S01]  /*0420*/  LDCU UR6, c[0x0][0x388] ;  /* 0x00007100ff0677ac */ /* 0x000e620008000800 */
[----:B------:R-:W-:Y:S01]  /*0430*/  IMAD.SHL.U32 R6, R2, 0x4, RZ ;  /* 0x0000000402067824 */ /* 0x000fe200078e00ff */
[----:B---3--:R-:W-:Y:S01]  /*0440*/  MOV R15, R7 ;  /* 0x00000007000f7202 */ /* 0x008fe20000000f00 */
[--C-:B------:R-:W-:Y:S01]  /*0450*/  IMAD.MOV.U32 R13, RZ, RZ, R7.reuse ;  /* 0x000000ffff0d7224 */ /* 0x100fe200078e0007 */
[----:B------:R-:W2:Y:S01]  /*0460*/  LDC.64 R4, c[0x0][0x380] ;  /* 0x0000e000ff047b82 */ /* 0x000ea20000000a00 */
[----:B------:R-:W-:Y:S01]  /*0470*/  IMAD.MOV.U32 R17, RZ, RZ, R7 ;  /* 0x000000ffff117224 */ /* 0x000fe200078e0007 */
[C---:B------:R-:W-:Y:S01]  /*0480*/  IADD3 R14, PT, PT, R6.reuse, 0x8, RZ ;  /* 0x00000008060e7810 */ /* 0x040fe20007ffe0ff */
[C---:B------:R-:W-:Y:S02]  /*0490*/  VIADD R12, R6.reuse, 0x4 ;  /* 0x00000004060c7836 */ /* 0x040fe40000000000 */
[----:B------:R-:W-:-:S03]  /*04a0*/  VIADD R16, R6, 0xc ;  /* 0x0000000c06107836 */ /* 0x000fc60000000000 */
[----:B------:R-:W3:Y:S01]  /*04b0*/  LDC.64 R8, c[0x0][0x380] ;  /* 0x0000e000ff087b82 */ /* 0x000ee20000000a00 */
[----:B-1----:R1:W5:Y:S01]  /*04c0*/  SULD.D.BA.2D.STRONG.SM.TRAP R3, [R6], UR6 ;  /* 0x70ff060006037f99 */ /* 0x00236200081ea900 */
[----:B------:R-:W5:Y:S01]  /*04d0*/  SULD.D.BA.2D.STRONG.SM.TRAP R13, [R12], UR6 ;  /* 0x70ff06000c0d7f99 */ /* 0x000f6200081ea900 */
[----:B------:R-:W5:Y:S01]  /*04e0*/  SULD.D.BA.2D.STRONG.SM.TRAP R15, [R14], UR6 ;  /* 0x70ff06000e0f7f99 */ /* 0x000f6200081ea900 */
[----:B------:R-:W5:Y:S01]  /*04f0*/  SULD.D.BA.2D.STRONG.SM.TRAP R17, [R16], UR6 ;  /* 0x70ff060010117f99 */ /* 0x000f6200081ea900 */
[C---:B------:R-:W-:Y:S01]  /*0500*/  IADD3 R10, P2, PT, R21.reuse, R2, RZ ;  /* 0x00000002150a7210 */ /* 0x040fe20007f5e0ff */
[----:B------:R-:W-:Y:S02]  /*0510*/  IMAD.IADD R11, R21, 0x1, R2 ;  /* 0x00000001150b7824 */ /* 0x000fe400078e0202 */
[----:B------:R-:W-:Y:S01]  /*0520*/  VIADD R2, R2, 0x4 ;  /* 0x0000000402027836 */ /* 0x000fe20000000000 */
[----:B-1----:R-:W-:Y:S02]  /*0530*/  IADD3.X R6, PT, PT, RZ, RZ, RZ, P2, !PT ;  /* 0x000000ffff067210 */ /* 0x002fe400017fe4ff */
[----:B--2---:R-:W-:Y:S01]  /*0540*/  LEA R4, P2, R10, R4, 0x2 ;  /* 0x000000040a047211 */ /* 0x004fe200078410ff */
[----:B---3--:R-:W-:-:S03]  /*0550*/  IMAD.WIDE.U32 R8, R11, 0x4, R8 ;  /* 0x000000040b087825 */ /* 0x008fc600078e0008 */
[----:B------:R-:W-:Y:S01]  /*0560*/  LEA.HI.X R5, R10, R5, R6, 0x2, P2 ;  /* 0x000000050a057211 */ /* 0x000fe200010f1406 */
[----:B------:R-:W-:-:S04]  /*0570*/  DEPBAR.LE SB5, 0x1 ;  /* 0x0000d0400000791a */ /* 0x000fc80000000000 */
[----:B0-----:R1:W-:Y:S04]  /*0580*/  STG.E desc[UR4][R8.64], R3 ;  /* 0x0000000308007986 */ /* 0x0013e8000c101904 */
[----:B------:R1:W-:Y:S04]  /*0590*/  STG.E desc[UR4][R4.64+0x4], R13 ;  /* 0x0000040d04007986 */ /* 0x0003e8000c101904 */
[----:B------:R1:W-:Y:S04]  /*05a0*/  STG.E desc[UR4][R4.64+0x8], R15 ;  /* 0x0000080f04007986 */ /* 0x0003e8000c101904 */
[----:B-----5:R1:W-:Y:S02]  /*05b0*/  STG.E desc[UR4][R4.64+0xc], R17 ;  /* 0x00000c1104007986 */ /* 0x0203e4000c101904 */
.L_x_41:
[----:B------:R-:W-:Y:S05]  /*05c0*/  @!P1 BRA `(.L_x_40) ;  /* 0x0000000000749947 */ /* 0x000fea0003800000 */
[----:B------:R-:W-:Y:S01]  /*05d0*/  ISETP.NE.AND P2, PT, R24, 0x1, PT ;  /* 0x000000011800780c */ /* 0x000fe20003f45270 */
[----:B-1-3--:R-:W-:Y:S01]  /*05e0*/  IMAD.MOV.U32 R17, RZ, RZ, R7 ;  /* 0x000000ffff117224 */ /* 0x00afe200078e0007 */
[----:B------:R-:W-:Y:S02]  /*05f0*/  LOP3.LUT P1, RZ, R0, 0x1, RZ, 0xc0, !PT ;  /* 0x0000000100ff7812 */ /* 0x000fe4000782c0ff */
[----:B------:R-:W-:-:S09]  /*0600*/  MOV R13, R7 ;  /* 0x00000007000d7202 */ /* 0x000fd20000000f00 */
[----:B------:R-:W-:Y:S01]  /*0610*/  VOTEU.ANY UP0, P2 ;  /* 0x0000000000ff7886 */ /* 0x000fe20001000100 */
[CC--:B------:R-:W-:Y:S01]  /*0620*/  @P2 IADD3 R19, PT, PT, R21.reuse, R2.reuse, RZ ;  /* 0x0000000215132210 */ /* 0x0c0fe20007ffe0ff */
[----:B------:R-:W-:Y:S01]  /*0630*/  VOTEU.ANY UP1, P1 ;  /* 0x0000000000ff7886 */ /* 0x000fe20000820100 */
[----:B------:R-:W-:Y:S01]  /*0640*/  @P2 IADD3 R0, P3, PT, R21, R2, RZ ;  /* 0x0000000215002210 */ /* 0x000fe20007f7e0ff */
[C---:B------:R-:W-:Y:S01]  /*0650*/  @P2 IMAD.SHL.U32 R16, R2.reuse, 0x4, RZ ;  /* 0x0000000402102824 */ /* 0x040fe200078e00ff */
[----:B------:R-:W1:Y:S01]  /*0660*/  @UP0 LDCU UR6, c[0x0][0x388] ;  /* 0x00007100ff0607ac */ /* 0x000e620008000800 */
[----:B------:R-:W-:Y:S01]  /*0670*/  @P2 VIADD R2, R2, 0x2 ;  /* 0x0000000202022836 */ /* 0x000fe20000000000 */
[----:B------:R-:W2:Y:S01]  /*0680*/  @P2 LDC.64 R4, c[0x0][0x380] ;  /* 0x0000e000ff042b82 */ /* 0x000ea20000000a00 */
[----:B------:R-:W-:Y:S01]  /*0690*/  @P2 VIADD R12, R16, 0x4 ;  /* 0x00000004100c2836 */ /* 0x000fe20000000000 */
[----:B------:R-:W3:Y:S01]  /*06a0*/  @UP1 LDCU UR7, c[0x0][0x388] ;  /* 0x00007100ff0717ac */ /* 0x000ee20008000800 */
[----:B------:R-:W-:-:S05]  /*06b0*/  @P1 IMAD.SHL.U32 R6, R2, 0x4, RZ ;  /* 0x0000000402061824 */ /* 0x000fca00078e00ff */
[----:B------:R-:W4:Y:S01]  /*06c0*/  @P2 LDC.64 R10, c[0x0][0x380] ;  /* 0x0000e000ff0a2b82 */ /* 0x000f220000000a00 */
[----:B-1----:R-:W5:Y:S01]  /*06d0*/  @P2 SULD.D.BA.2D.STRONG.SM.TRAP R3, [R16], UR6 ;  /* 0x70ff060010032f99 */ /* 0x002f6200081ea900 */
[----:B------:R-:W5:Y:S06]  /*06e0*/  @P2 SULD.D.BA.2D.STRONG.SM.TRAP R13, [R12], UR6 ;  /* 0x70ff06000c0d2f99 */ /* 0x000f6c00081ea900 */
[----:B------:R-:W1:Y:S01]  /*06f0*/  @P1 LDC.64 R8, c[0x0][0x380] ;  /* 0x0000e000ff081b82 */ /* 0x000e620000000a00 */
[----:B---3--:R-:W5:Y:S01]  /*0700*/  @P1 SULD.D.BA.2D.STRONG.SM.TRAP R15, [R6], UR7 ;  /* 0x70ff0700060f1f99 */ /* 0x008f6200081ea900 */
[----:B------:R-:W-:Y:S01]  /*0710*/  @P2 IADD3.X R14, PT, PT, RZ, RZ, RZ, P3, !PT ;  /* 0x000000ffff0e2210 */ /* 0x000fe20001ffe4ff */
[----:B------:R-:W-:Y:S01]  /*0720*/  @P1 IMAD.IADD R21, R21, 0x1, R2 ;  /* 0x0000000115151824 */ /* 0x000fe200078e0202 */
[----:B--2---:R-:W-:-:S04]  /*0730*/  @P2 LEA R4, P3, R0, R4, 0x2 ;  /* 0x0000000400042211 */ /* 0x004fc800078610ff */
[----:B------:R-:W-:Y:S01]  /*0740*/  @P2 LEA.HI.X R5, R0, R5, R14, 0x2, P3 ;  /* 0x0000000500052211 */ /* 0x000fe200018f140e */
[----:B----4-:R-:W-:-:S04]  /*0750*/  @P2 IMAD.WIDE.U32 R10, R19, 0x4, R10 ;  /* 0x00000004130a2825 */ /* 0x010fc800078e000a */
[----:B-1----:R-:W-:Y:S01]  /*0760*/  @P1 IMAD.WIDE.U32 R8, R21, 0x4, R8 ;  /* 0x0000000415081825 */ /* 0x002fe200078e0008 */
[----:B0----5:R2:W-:Y:S04]  /*0770*/  @P2 STG.E desc[UR4][R10.64], R3 ;  /* 0x000000030a002986 */ /* 0x0215e8000c101904 */
[----:B------:R2:W-:Y:S04]  /*0780*/  @P2 STG.E desc[UR4][R4.64+0x4], R13 ;  /* 0x0000040d04002986 */ /* 0x0005e8000c101904 */
[----:B------:R2:W-:Y:S02]  /*0790*/  @P1 STG.E desc[UR4][R8.64], R15 ;  /* 0x0000000f08001986 */ /* 0x0005e4000c101904 */
.L_x_40:
[----:B------:R-:W4:Y:S01]  /*07a0*/  LDCU UR6, c[0x0][0x394] ;  /* 0x00007280ff0677ac */ /* 0x000f220008000800 */
[----:B------:R-:W-:-:S04]  /*07b0*/  IADD3 R7, PT, PT, R7, 0x1, RZ ;  /* 0x0000000107077810 */ /* 0x000fc80007ffe0ff */
[----:B----4-:R-:W-:-:S13]  /*07c0*/  ISETP.NE.AND P1, PT, R7, UR6, PT ;  /* 0x0000000607007c0c */ /* 0x010fda000bf25270 */
[----:B------:R-:W-:Y:S05]  /*07d0*/  @P1 BRA `(.L_x_42) ;  /* 0xfffffff800381947 */ /* 0x000fea000383ffff */
[----:B0-----:R-:W-:Y:S05]  /*07e0*/  EXIT ;  /* 0x000000000000794d */ /* 0x001fea0003800000 */
.L_x_43:
        /* <DEDUP_REMOVED lines=9> */
.L_x_56:


//--------------------- .text._Z7kernel1I5uint1jEvPT0_yi --------------------------
	.section	.text._Z7kernel1I5uint1jEvPT0_yi,"ax",@progbits
	.align	128
        .global         _Z7kernel1I5uint1jEvPT0_yi
        .type           _Z7kernel1I5uint1jEvPT0_yi,@function
        .size           _Z7kernel1I5uint1jEvPT0_yi,(.L_x_57 - _Z7kernel1I5uint1jEvPT0_yi)
        .other          _Z7kernel1I5uint1jEvPT0_yi,@"STO_CUDA_ENTRY STV_DEFAULT"
_Z7kernel1I5uint1jEvPT0_yi:
.text._Z7kernel1I5uint1jEvPT0_yi:
        /* <DEDUP_REMOVED lines=12> */
[----:B------:R-:W-:-:S07]  /*00c0*/  IMAD.MOV.U32 R15, RZ, RZ, RZ ;  /* 0x000000ffff0f7224 */ /* 0x000fce00078e00ff */
.L_x_45:
[----:B--2---:R-:W2:Y:S01]  /*00d0*/  LDCU UR6, c[0x0][0x388] ;  /* 0x00007100ff0677ac */ /* 0x004ea20008000800 */
[----:B------:R-:W-:-:S05]  /*00e0*/  IMAD.SHL.U32 R4, R15, 0x4, RZ ;  /* 0x000000040f047824 */ /* 0x000fca00078e00ff */
[----:B------:R-:W-:Y:S02]  /*00f0*/  IADD3 R8, PT, PT, R4, 0x10, RZ ;  /* 0x0000001004087810 */ /* 0x000fe40007ffe0ff */
[----:B--2---:R-:W5:Y:S04]  /*0100*/  SULD.D.BA.1D.128.STRONG.SM.TRAP R4, [R4], UR6 ;  /* 0x10ff060004047f99 */ /* 0x004f6800081ead00 */
[----:B------:R-:W5:Y:S01]  /*0110*/  SULD.D.BA.1D.128.STRONG.SM.TRAP R8, [R8], UR6 ;  /* 0x10ff060008087f99 */ /* 0x000f6200081ead00 */
[----:B-1----:R-:W-:-:S04]  /*0120*/  IMAD.WIDE.U32 R2, R15, 0x4, R12 ;  /* 0x000000040f027825 */ /* 0x002fc800078e000c */
[----:B------:R-:W-:-:S05]  /*0130*/  VIADD R15, R15, 0x8 ;  /* 0x000000080f0f7836 */ /* 0x000fca0000000000 */
[----:B------:R-:W-:Y:S01]  /*0140*/  ISETP.NE.AND P1, PT, R15, R0, PT ;  /* 0x000000000f00720c */ /* 0x000fe20003f25270 */
[----:B------:R-:W-:-:S04]  /*0150*/  DEPBAR.LE SB5, 0x1 ;  /* 0x0000d0400000791a */ /* 0x000fc80000000000 */
[----:B0-----:R2:W-:Y:S04]  /*0160*/  STG.E desc[UR4][R2.64], R4 ;  /* 0x0000000402007986 */ /* 0x0015e8000c101904 */
        /* <DEDUP_REMOVED lines=8> */
.L_x_44:
[----:B0-----:R-:W-:Y:S05]  /*01f0*/  @!P0 EXIT ;  /* 0x000000000000894d */ /* 0x001fea0003800000 */
[----:B------:R-:W-:Y:S02]  /*0200*/  ISETP.GE.U32.AND P0, PT, R16, 0x4, PT ;  /* 0x000000041000780c */ /* 0x000fe40003f06070 */
[----:B--2---:R-:W-:-:S04]  /*0210*/  LOP3.LUT R8, R14, 0x3, RZ, 0xc0, !PT ;  /* 0x000000030e087812 */ /* 0x004fc800078ec0ff */
[----:B------:R-:W-:-:S07]  /*0220*/  ISETP.NE.AND P1, PT, R8, RZ, PT ;  /* 0x000000ff0800720c */ /* 0x000fce0003f25270 */
[----:B------:R-:W-:Y:S06]  /*0230*/  @!P0 BRA `(.L_x_46) ;  /* 0x0000000000308947 */ /* 0x000fec0003800000 */
[----:B------:R-:W0:Y:S01]  /*0240*/  LDCU UR6, c[0x0][0x388] ;  /* 0x00007100ff0677ac */ /* 0x000e220008000800 */
[----:B------:R-:W-:Y:S01]  /*0250*/  IMAD.SHL.U32 R4, R0, 0x4, RZ ;  /* 0x0000000400047824 */ /* 0x000fe200078e00ff */
[----:B------:R-:W1:Y:S04]  /*0260*/  LDC.64 R2, c[0x0][0x380] ;  /* 0x0000e000ff027b82 */ /* 0x000e680000000a00 */
[----:B------:R-:W-:Y:S02]  /*0270*/  IADD3 R6, PT, PT, R4, 0x8, RZ ;  /* 0x0000000804067810 */ /* 0x000fe40007ffe0ff */
[----:B0-----:R-:W5:Y:S04]  /*0280*/  SULD.D.BA.1D.64.STRONG.SM.TRAP R4, [R4], UR6 ;  /* 0x10ff060004047f99 */ /* 0x001f6800081eab00 */
[----:B------:R-:W5:Y:S01]  /*0290*/  SULD.D.BA.1D.64.STRONG.SM.TRAP R6, [R6], UR6 ;  /* 0x10ff060006067f99 */ /* 0x000f6200081eab00 */
[----:B-1----:R-:W-:-:S04]  /*02a0*/  IMAD.WIDE.U32 R2, R0, 0x4, R2 ;  /* 0x0000000400027825 */ /* 0x002fc800078e0002 */
[----:B------:R-:W-:Y:S01]  /*02b0*/  VIADD R0, R0, 0x4 ;  /* 0x0000000400007836 */ /* 0x000fe20000000000 */
[----:B-----5:R0:W-:Y:S04]  /*02c0*/  STG.E desc[UR4][R2.64], R4 ;  /* 0x0000000402007986 */ /* 0x0201e8000c101904 */
[----:B------:R0:W-:Y:S04]  /*02d0*/  STG.E desc[UR4][R2.64+0x4], R5 ;  /* 0x0000040502007986 */ /* 0x0001e8000c101904 */
[----:B------:R0:W-:Y:S04]  /*02e0*/  STG.E desc[UR4][R2.64+0x8], R6 ;  /* 0x0000080602007986 */ /* 0x0001e8000c101904 */
[----:B------:R0:W-:Y:S02]  /*02f0*/  STG.E desc[UR4][R2.64+0xc], R7 ;  /* 0x00000c0702007986 */ /* 0x0001e4000c101904 */
.L_x_46:
[----:B------:R-:W-:Y:S05]  /*0300*/  @!P1 EXIT ;  /* 0x000000000000994d */ /* 0x000fea0003800000 */
[----:B------:R-:W-:Y:S02]  /*0310*/  ISETP.NE.AND P0, PT, R8, 0x1, PT ;  /* 0x000000010800780c */ /* 0x000fe40003f05270 */
[----:B0-----:R-:W-:-:S04]  /*0320*/  LOP3.LUT R2, R14, 0x1, RZ, 0xc0, !PT ;  /* 0x000000010e027812 */ /* 0x001fc800078ec0ff */
[----:B------:R-:W-:-:S07]  /*0330*/  ISETP.NE.U32.AND P1, PT, R2, 0x1, PT ;  /* 0x000000010200780c */ /* 0x000fce0003f25070 */
[----:B------:R-:W-:Y:S06]  /*0340*/  @!P0 BRA `(.L_x_47) ;  /* 0x0000000000208947 */ /* 0x000fec0003800000 */
[----:B------:R-:W0:Y:S01]  /*0350*/  LDCU UR6, c[0x0][0x388] ;  /* 0x00007100ff0677ac */ /* 0x000e220008000800 */
[C---:B------:R-:W-:Y:S01]  /*0360*/  IMAD.SHL.U32 R4, R0.reuse, 0x4, RZ ;  /* 0x0000000400047824 */ /* 0x040fe200078e00ff */
[----:B------:R-:W1:Y:S05]  /*0370*/  LDC.64 R2, c[0x0][0x380] ;  /* 0x0000e000ff027b82 */ /* 0x000e6a0000000a00 */
[----:B0-----:R-:W5:Y:S01]  /*0380*/  SULD.D.BA.1D.64.STRONG.SM.TRAP R4, [R4], UR6 ;  /* 0x10ff060004047f99 */ /* 0x001f6200081eab00 */
[C---:B-1----:R-:W-:Y:S01]  /*0390*/  IMAD.WIDE.U32 R2, R0.reuse, 0x4, R2 ;  /* 0x0000000400027825 */ /* 0x042fe200078e0002 */
[----:B------:R-:W-:-:S04]  /*03a0*/  IADD3 R0, PT, PT, R0, 0x2, RZ ;  /* 0x0000000200007810 */ /* 0x000fc80007ffe0ff */
[----:B-----5:R0:W-:Y:S04]  /*03b0*/  STG.E desc[UR4][R2.64], R4 ;  /* 0x0000000402007986 */ /* 0x0201e8000c101904 */
[----:B------:R0:W-:Y:S02]  /*03c0*/  STG.E desc[UR4][R2.64+0x4], R5 ;  /* 0x0000040502007986 */ /* 0x0001e4000c101904 */
.L_x_47:
[----:B------:R-:W-:Y:S05]  /*03d0*/  @P1 EXIT ;  /* 0x000000000000194d */ /* 0x000fea0003800000 */
[----:B------:R-:W1:Y:S01]  /*03e0*/  LDCU UR6, c[0x0][0x388] ;  /* 0x00007100ff0677ac */ /* 0x000e620008000800 */
[C---:B0-----:R-:W-:Y:S01]  /*03f0*/  IMAD.SHL.U32 R4, R0.reuse, 0x4, RZ ;  /* 0x0000000400047824 */ /* 0x041fe200078e00ff */
[----:B------:R-:W0:Y:S03]  /*0400*/  LDC.64 R2, c[0x0][0x380] ;  /* 0x0000e000ff027b82 */ /* 0x000e260000000a00 */
[----:B-1----:R-:W5:Y:S01]  /*0410*/  SULD.D.BA.1D.STRONG.SM.TRAP R5, [R4], UR6 ;  /* 0x10ff060004057f99 */ /* 0x002f6200081ea900 */
[----:B0-----:R-:W-:-:S05]  /*0420*/  IMAD.WIDE.U32 R2, R0, 0x4, R2 ;  /* 0x0000000400027825 */ /* 0x001fca00078e0002 */
[----:B-----5:R-:W-:Y:S01]  /*0430*/  STG.E desc[UR4][R2.64], R5 ;  /* 0x0000000502007986 */ /* 0x020fe2000c101904 */
[----:B------:R-:W-:Y:S05]  /*0440*/  EXIT ;  /* 0x000000000000794d */ /* 0x000fea0003800000 */
.L_x_48:
        /* <DEDUP_REMOVED lines=11> */
.L_x_57:


//--------------------- .nv.shared.reserved.0     --------------------------
	.section	.nv.shared.reserved.0,"aw",@nobits
	.weak		__nv_reservedSMEM_offset_0_alias
	.size		__nv_reservedSMEM_offset_0_alias, 0, 64
	.other		__nv_reservedSMEM_offset_0_alias,@"STO_CUDA_RESERVED_SHARED STV_DEFAULT"
__nv_reservedSMEM_offset_0_alias:
	.zero		0
	.zero		64


//--------------------- .nv.constant0._Z7kernel4I5uint4jEvPT0_yiii --------------------------
	.section	.nv.constant0._Z7kernel4I5uint4jEvPT0_yiii,"a",@progbits
	.sectionflags	@""
	.align	4
.nv.constant0._Z7kernel4I5uint4jEvPT0_yiii:
	.zero		924


//--------------------- .nv.constant0._Z7kernel4I4int4iEvPT0_yii --------------------------
	.section	.nv.constant0._Z7kernel4I4int4iEvPT0_yii,"a",@progbits
	.sectionflags	@""
	.align	4
.nv.constant0._Z7kernel4I4int4iEvPT0_yii:
	.zero		920


//--------------------- .nv.constant0._Z7kernel4I6float4fEvPT0_yi --------------------------
	.section	.nv.constant0._Z7kernel4I6float4fEvPT0_yi,"a",@progbits
	.sectionflags	@""
	.align	4
.nv.constant0._Z7kernel4I6float4fEvPT0_yi:
	.zero		916


//--------------------- .nv.constant0._Z7kernel2I7ushort2tEvPT0_yiii --------------------------
	.section	.nv.constant0._Z7kernel2I7ushort2tEvPT0_yiii,"a",@progbits
	.sectionflags	@""
	.align	4
.nv.constant0._Z7kernel2I7ushort2tEvPT0_yiii:
	.zero		924


//--------------------- .nv.constant0._Z7kernel2I6uchar2hEvPT0_yii --------------------------
	.section	.nv.constant0._Z7kernel2I6uchar2hEvPT0_yii,"a",@progbits
	.sectionflags	@""
	.align	4
.nv.constant0._Z7kernel2I6uchar2hEvPT0_yii:
	.zero		920


//--------------------- .nv.constant0._Z7kernel2I5char2cEvPT0_yi --------------------------
	.section	.nv.constant0._Z7kernel2I5char2cEvPT0_yi,"a",@progbits
	.sectionflags	@""
	.align	4
.nv.constant0._Z7kernel2I5char2cEvPT0_yi:
	.zero		916


//--------------------- .nv.constant0._Z7kernel1I6short1sEvPT0_yiii --------------------------
	.section	.nv.constant0._Z7kernel1I6short1sEvPT0_yiii,"a",@progbits
	.sectionflags	@""
	.align	4
.nv.constant0._Z7kernel1I6short1sEvPT0_yiii:
	.zero		924


//--------------------- .nv.constant0._Z7kernel1I4int1iEvPT0_yii --------------------------
	.section	.nv.constant0._Z7kernel1I4int1iEvPT0_yii,"a",@progbits
	.sectionflags	@""
	.align	4
.nv.constant0._Z7kernel1I4int1iEvPT0_yii:
	.zero		920


//--------------------- .nv.constant0._Z7kernel1I5uint1jEvPT0_yi --------------------------
	.section	.nv.constant0._Z7kernel1I5uint1jEvPT0_yi,"a",@progbits
	.sectionflags	@""
	.align	4
.nv.constant0._Z7kernel1I5uint1jEvPT0_yi:
	.zero		916


//--------------------- SYMBOLS --------------------------

	.type		.nv.reservedSmem.offset0,@object
	.size		.nv.reservedSmem.offset0,0x4
